	.target	sm_90a

	.elftype	@"ET_EXEC"


//--------------------- .note.nv.tkinfo           --------------------------
	.section	.note.nv.tkinfo,"",@"SHT_NOTE"
	.sectionflags	@"SHF_NOTE_NV_TKINFO"
	.tkinfo
        /*0018*/ 	.word	0x00000002
        /*0030*/ 	.string	""
        /*0030*/ 	.string	"ptxas"
        /*0030*/ 	.string	"Cuda compilation tools, release 13.0, V13.0.88"
        /*0030*/ 	.string	"Build cuda_13.0.r13.0/compiler.36424714_0"
        /*0030*/ 	.string	"-arch sm_90a -m 64 "



//--------------------- .note.nv.cuinfo           --------------------------
	.section	.note.nv.cuinfo,"",@"SHT_NOTE"
	.sectionflags	@"SHF_NOTE_NV_CUINFO"
        /*0018*/ 	.short	0x0002
        /*001a*/ 	.short	0x005a
        /*001c*/ 	.short	0x0082
	.zero		2


//--------------------- .nv.info                  --------------------------
	.section	.nv.info,"",@"SHT_CUDA_INFO"
	.align	4


	//----- nvinfo : EIATTR_REGCOUNT
	.align		4
        /*0000*/ 	.byte	0x04, 0x2f
        /*0002*/ 	.short	(.L_15 - .L_14)
	.align		4
.L_14:
        /*0004*/ 	.word	index@(_ZN7cutlass13device_kernelINS_4gemm6kernel13GemmUniversalIN4cute5tupleIJiiiiEEENS1_10collective13CollectiveMmaINS1_34MainloopSm90TmaGmmaWarpSpecializedILi9ENS5_IJNS4_1CILi2EEENSA_ILi4EEENSA_ILi1EEEEEENS1_35KernelTmaWarpSpecializedCooperativeEEENS5_IJNSA_ILi256EEENSA_ILi128EEENSA_ILi64EEEEEEaNS5_IJlSD_lEEEaSL_NS4_8TiledMMAINS4_8MMA_AtomIJNS4_4SM904GMMA27MMA_64x128x32_S32S8S8_SS_TNEEEENS4_6LayoutINS5_IJSB_SD_SD_EEENS5_IJSD_NSA_ILi0EEESU_EEEEENS5_IJNS4_10UnderscoreESX_SX_EEEEENS4_23SM90_TMA_LOAD_MULTICASTENS4_14ComposedLayoutINS4_7SwizzleILi2ELi4ELi3EEENS4_18smem_ptr_flag_bitsILi8EEENSS_INS5_IJNSA_ILi8EEESJ_EEENS5_IJSJ_SD_EEEEEEEvNS4_8identityES10_S1A_vS1B_EENS_8epilogue10collective6detail29Sm90TmaWarpSpecializedAdapterINS1E_15DefaultEpilogueIaSL_SL_NS1D_6thread17LinearCombinationIaLi1EiiLNS1I_9ScaleType4KindE0ELNS_15FloatRoundStyleE2EaEENS1_15EpilogueDefaultEEEEEvvEEEEvNT_6ParamsE)
        /*0008*/ 	.word	0x000000a8


	//----- nvinfo : EIATTR_FRAME_SIZE
	.align		4
.L_15:
        /*000c*/ 	.byte	0x04, 0x11
        /*000e*/ 	.short	(.L_17 - .L_16)
	.align		4
.L_16:
        /*0010*/ 	.word	index@(_ZN7cutlass13device_kernelINS_4gemm6kernel13GemmUniversalIN4cute5tupleIJiiiiEEENS1_10collective13CollectiveMmaINS1_34MainloopSm90TmaGmmaWarpSpecializedILi9ENS5_IJNS4_1CILi2EEENSA_ILi4EEENSA_ILi1EEEEEENS1_35KernelTmaWarpSpecializedCooperativeEEENS5_IJNSA_ILi256EEENSA_ILi128EEENSA_ILi64EEEEEEaNS5_IJlSD_lEEEaSL_NS4_8TiledMMAINS4_8MMA_AtomIJNS4_4SM904GMMA27MMA_64x128x32_S32S8S8_SS_TNEEEENS4_6LayoutINS5_IJSB_SD_SD_EEENS5_IJSD_NSA_ILi0EEESU_EEEEENS5_IJNS4_10UnderscoreESX_SX_EEEEENS4_23SM90_TMA_LOAD_MULTICASTENS4_14ComposedLayoutINS4_7SwizzleILi2ELi4ELi3EEENS4_18smem_ptr_flag_bitsILi8EEENSS_INS5_IJNSA_ILi8EEESJ_EEENS5_IJSJ_SD_EEEEEEEvNS4_8identityES10_S1A_vS1B_EENS_8epilogue10collective6detail29Sm90TmaWarpSpecializedAdapterINS1E_15DefaultEpilogueIaSL_SL_NS1D_6thread17LinearCombinationIaLi1EiiLNS1I_9ScaleType4KindE0ELNS_15FloatRoundStyleE2EaEENS1_15EpilogueDefaultEEEEEvvEEEEvNT_6ParamsE)
        /*0014*/ 	.word	0x00000000


	//----- nvinfo : EIATTR_MIN_STACK_SIZE
	.align		4
.L_17:
        /*0018*/ 	.byte	0x04, 0x12
        /*001a*/ 	.short	(.L_19 - .L_18)
	.align		4
.L_18:
        /*001c*/ 	.word	index@(_ZN7cutlass13device_kernelINS_4gemm6kernel13GemmUniversalIN4cute5tupleIJiiiiEEENS1_10collective13CollectiveMmaINS1_34MainloopSm90TmaGmmaWarpSpecializedILi9ENS5_IJNS4_1CILi2EEENSA_ILi4EEENSA_ILi1EEEEEENS1_35KernelTmaWarpSpecializedCooperativeEEENS5_IJNSA_ILi256EEENSA_ILi128EEENSA_ILi64EEEEEEaNS5_IJlSD_lEEEaSL_NS4_8TiledMMAINS4_8MMA_AtomIJNS4_4SM904GMMA27MMA_64x128x32_S32S8S8_SS_TNEEEENS4_6LayoutINS5_IJSB_SD_SD_EEENS5_IJSD_NSA_ILi0EEESU_EEEEENS5_IJNS4_10UnderscoreESX_SX_EEEEENS4_23SM90_TMA_LOAD_MULTICASTENS4_14ComposedLayoutINS4_7SwizzleILi2ELi4ELi3EEENS4_18smem_ptr_flag_bitsILi8EEENSS_INS5_IJNSA_ILi8EEESJ_EEENS5_IJSJ_SD_EEEEEEEvNS4_8identityES10_S1A_vS1B_EENS_8epilogue10collective6detail29Sm90TmaWarpSpecializedAdapterINS1E_15DefaultEpilogueIaSL_SL_NS1D_6thread17LinearCombinationIaLi1EiiLNS1I_9ScaleType4KindE0ELNS_15FloatRoundStyleE2EaEENS1_15EpilogueDefaultEEEEEvvEEEEvNT_6ParamsE)
        /*0020*/ 	.word	0x00000000
.L_19:


//--------------------- .nv.compat                --------------------------
	.section	.nv.compat,"",@"SHT_CUDA_COMPAT_INFO"
	.align	4
        /*0000*/ 	.byte	0x02, 0x09, 0x01, 0x00, 0x02, 0x02, 0x04, 0x00, 0x02, 0x05, 0x05, 0x00, 0x03, 0x07, 0x01, 0x01
        /*0010*/ 	.byte	0x02, 0x03, 0x01, 0x00, 0x02, 0x06, 0x01, 0x00, 0x04, 0x0b, 0x08, 0x00, 0x00, 0x00, 0x00, 0x00
        /*0020*/ 	.byte	0x00, 0x00, 0x00, 0x00


//--------------------- .nv.info._ZN7cutlass13device_kernelINS_4gemm6kernel13GemmUniversalIN4cute5tupleIJiiiiEEENS1_10collective13CollectiveMmaINS1_34MainloopSm90TmaGmmaWarpSpecializedILi9ENS5_IJNS4_1CILi2EEENSA_ILi4EEENSA_ILi1EEEEEENS1_35KernelTmaWarpSpecializedCooperativeEEENS5_IJNSA_ILi256EEENSA_ILi128EEENSA_ILi64EEEEEEaNS5_IJlSD_lEEEaSL_NS4_8TiledMMAINS4_8MMA_AtomIJNS4_4SM904GMMA27MMA_64x128x32_S32S8S8_SS_TNEEEENS4_6LayoutINS5_IJSB_SD_SD_EEENS5_IJSD_NSA_ILi0EEESU_EEEEENS5_IJNS4_10UnderscoreESX_SX_EEEEENS4_23SM90_TMA_LOAD_MULTICASTENS4_14ComposedLayoutINS4_7SwizzleILi2ELi4ELi3EEENS4_18smem_ptr_flag_bitsILi8EEENSS_INS5_IJNSA_ILi8EEESJ_EEENS5_IJSJ_SD_EEEEEEEvNS4_8identityES10_S1A_vS1B_EENS_8epilogue10collective6detail29Sm90TmaWarpSpecializedAdapterINS1E_15DefaultEpilogueIaSL_SL_NS1D_6thread17LinearCombinationIaLi1EiiLNS1I_9ScaleType4KindE0ELNS_15FloatRoundStyleE2EaEENS1_15EpilogueDefaultEEEEEvvEEEEvNT_6ParamsE --------------------------
	.section	.nv.info._ZN7cutlass13device_kernelINS_4gemm6kernel13GemmUniversalIN4cute5tupleIJiiiiEEENS1_10collective13CollectiveMmaINS1_34MainloopSm90TmaGmmaWarpSpecializedILi9ENS5_IJNS4_1CILi2EEENSA_ILi4EEENSA_ILi1EEEEEENS1_35KernelTmaWarpSpecializedCooperativeEEENS5_IJNSA_ILi256EEENSA_ILi128EEENSA_ILi64EEEEEEaNS5_IJlSD_lEEEaSL_NS4_8TiledMMAINS4_8MMA_AtomIJNS4_4SM904GMMA27MMA_64x128x32_S32S8S8_SS_TNEEEENS4_6LayoutINS5_IJSB_SD_SD_EEENS5_IJSD_NSA_ILi0EEESU_EEEEENS5_IJNS4_10UnderscoreESX_SX_EEEEENS4_23SM90_TMA_LOAD_MULTICASTENS4_14ComposedLayoutINS4_7SwizzleILi2ELi4ELi3EEENS4_18smem_ptr_flag_bitsILi8EEENSS_INS5_IJNSA_ILi8EEESJ_EEENS5_IJSJ_SD_EEEEEEEvNS4_8identityES10_S1A_vS1B_EENS_8epilogue10collective6detail29Sm90TmaWarpSpecializedAdapterINS1E_15DefaultEpilogueIaSL_SL_NS1D_6thread17LinearCombinationIaLi1EiiLNS1I_9ScaleType4KindE0ELNS_15FloatRoundStyleE2EaEENS1_15EpilogueDefaultEEEEEvvEEEEvNT_6ParamsE,"",@"SHT_CUDA_INFO"
	.sectionflags	@""
	.align	4


	//----- nvinfo : EIATTR_CUDA_API_VERSION
	.align		4
        /*0000*/ 	.byte	0x04, 0x37
        /*0002*/ 	.short	(.L_21 - .L_20)
.L_20:
        /*0004*/ 	.word	0x00000082


	//----- nvinfo : EIATTR_KPARAM_INFO
	.align		4
.L_21:
        /*0008*/ 	.byte	0x04, 0x17
        /*000a*/ 	.short	(.L_23 - .L_22)
.L_22:
        /*000c*/ 	.word	0x00000000
        /*0010*/ 	.short	0x0000
        /*0012*/ 	.short	0x0070
        /*0014*/ 	.byte	0x00, 0xf0, 0x01, 0x10


	//----- nvinfo : EIATTR_SPARSE_MMA_MASK
	.align		4
.L_23:
        /*0018*/ 	.byte	0x03, 0x50
        /*001a*/ 	.short	0x0000


	//----- nvinfo : EIATTR_MAXREG_COUNT
	.align		4
        /*001c*/ 	.byte	0x03, 0x1b
        /*001e*/ 	.short	0x00a8


	//----- nvinfo : EIATTR_NUM_BARRIERS
	.align		4
        /*0020*/ 	.byte	0x02, 0x4c
        /*0022*/ 	.byte	0x01
	.zero		1


	//----- nvinfo : EIATTR_EXTERNS
	.align		4
        /*0024*/ 	.byte	0x04, 0x0f
        /*0026*/ 	.short	(.L_25 - .L_24)


	//   ....[0]....
	.align		4
.L_24:
        /*0028*/ 	.word	index@(__assertfail)


	//----- nvinfo : EIATTR_MERCURY_ISA_VERSION
	.align		4
.L_25:
        /*002c*/ 	.byte	0x03, 0x5f
        /*002e*/ 	.short	0x0101


	//----- nvinfo : EIATTR_INT_WARP_WIDE_INSTR_OFFSETS
	.align		4
        /*0030*/ 	.byte	0x04, 0x31
        /*0032*/ 	.short	(.L_27 - .L_26)


	//   ....[0]....
.L_26:
        /*0034*/ 	.word	0x00000550


	//   ....[1]....
        /*0038*/ 	.word	0x00000580


	//   ....[2]....
        /*003c*/ 	.word	0x00000740


	//----- nvinfo : EIATTR_COOP_GROUP_MASK_REGIDS
	.align		4
.L_27:
        /*0040*/ 	.byte	0x04, 0x29
        /*0042*/ 	.short	(.L_29 - .L_28)


	//   ....[0]....
.L_28:
        /*0044*/ 	.word	0xffffffff


	//   ....[1]....
        /*0048*/ 	.word	0xffffffff


	//   ....[2]....
        /*004c*/ 	.word	0xffffffff


	//   ....[3]....
        /*0050*/ 	.word	0xffffffff


	//   ....[4]....
        /*0054*/ 	.word	0xffffffff


	//   ....[5]....
        /*0058*/ 	.word	0xffffffff


	//----- nvinfo : EIATTR_COOP_GROUP_INSTR_OFFSETS
	.align		4
.L_29:
        /*005c*/ 	.byte	0x04, 0x28
        /*005e*/ 	.short	(.L_31 - .L_30)


	//   ....[0]....
.L_30:
        /*0060*/ 	.word	0x00000060


	//   ....[1]....
        /*0064*/ 	.word	0x00000070


	//   ....[2]....
        /*0068*/ 	.word	0x00000130


	//   ....[3]....
        /*006c*/ 	.word	0x000003a0


	//   ....[4]....
        /*0070*/ 	.word	0x000008c0


	//   ....[5]....
        /*0074*/ 	.word	0x00001300


	//----- nvinfo : EIATTR_REG_RECONFIG
	.align		4
.L_31:
        /*0078*/ 	.byte	0x01, 0x54
	.zero		2


	//----- nvinfo : EIATTR_SYSCALL_OFFSETS
	.align		4
        /*007c*/ 	.byte	0x04, 0x46
        /*007e*/ 	.short	(.L_33 - .L_32)


	//   ....[0]....
.L_32:
        /*0080*/ 	.word	0x000014d0


	//----- nvinfo : EIATTR_MBARRIER_INSTR_OFFSETS
	.align		4
.L_33:
        /*0084*/ 	.byte	0x04, 0x39
        /*0086*/ 	.short	(.L_35 - .L_34)


	//   ....[0]....
.L_34:
        /*0088*/ 	.word	0x00000250
        /*008c*/ 	.word	0x000000ff
        /*0090*/ 	.word	0x00000000
        /*0094*/ 	.short	0x0100
        /*0096*/ 	.byte	0x08
	.zero		1


	//   ....[1]....
        /*0098*/ 	.word	0x00000260
        /*009c*/ 	.word	0x000000ff
        /*00a0*/ 	.word	0x00000048
        /*00a4*/ 	.short	0x0100
        /*00a6*/ 	.byte	0x08
	.zero		1


	//   ....[2]....
        /*00a8*/ 	.word	0x00000270
        /*00ac*/ 	.word	0x000000ff
        /*00b0*/ 	.word	0x00000008
        /*00b4*/ 	.short	0x0100
        /*00b6*/ 	.byte	0x08
	.zero		1


	//   ....[3]....
        /*00b8*/ 	.word	0x00000280
        /*00bc*/ 	.word	0x000000ff
        /*00c0*/ 	.word	0x00000050
        /*00c4*/ 	.short	0x0100
        /*00c6*/ 	.byte	0x08
	.zero		1


	//   ....[4]....
        /*00c8*/ 	.word	0x00000290
        /*00cc*/ 	.word	0x000000ff
        /*00d0*/ 	.word	0x00000010
        /*00d4*/ 	.short	0x0100
        /*00d6*/ 	.byte	0x08
	.zero		1


	//   ....[5]....
        /*00d8*/ 	.word	0x000002a0
        /*00dc*/ 	.word	0x000000ff
        /*00e0*/ 	.word	0x00000058
        /*00e4*/ 	.short	0x0100
        /*00e6*/ 	.byte	0x08
	.zero		1


	//   ....[6]....
        /*00e8*/ 	.word	0x000002b0
        /*00ec*/ 	.word	0x000000ff
        /*00f0*/ 	.word	0x00000018
        /*00f4*/ 	.short	0x0100
        /*00f6*/ 	.byte	0x08
	.zero		1


	//   ....[7]....
        /*00f8*/ 	.word	0x000002c0
        /*00fc*/ 	.word	0x000000ff
        /*0100*/ 	.word	0x00000060
        /*0104*/ 	.short	0x0100
        /*0106*/ 	.byte	0x08
	.zero		1


	//   ....[8]....
        /*0108*/ 	.word	0x000002d0
        /*010c*/ 	.word	0x000000ff
        /*0110*/ 	.word	0x00000020
        /*0114*/ 	.short	0x0100
        /*0116*/ 	.byte	0x08
	.zero		1


	//   ....[9]....
        /*0118*/ 	.word	0x000002e0
        /*011c*/ 	.word	0x000000ff
        /*0120*/ 	.word	0x00000068
        /*0124*/ 	.short	0x0100
        /*0126*/ 	.byte	0x08
	.zero		1


	//   ....[10]....
        /*0128*/ 	.word	0x000002f0
        /*012c*/ 	.word	0x000000ff
        /*0130*/ 	.word	0x00000028
        /*0134*/ 	.short	0x0100
        /*0136*/ 	.byte	0x08
	.zero		1


	//   ....[11]....
        /*0138*/ 	.word	0x00000300
        /*013c*/ 	.word	0x000000ff
        /*0140*/ 	.word	0x00000070
        /*0144*/ 	.short	0x0100
        /*0146*/ 	.byte	0x08
	.zero		1


	//   ....[12]....
        /*0148*/ 	.word	0x00000310
        /*014c*/ 	.word	0x000000ff
        /*0150*/ 	.word	0x00000030
        /*0154*/ 	.short	0x0100
        /*0156*/ 	.byte	0x08
	.zero		1


	//   ....[13]....
        /*0158*/ 	.word	0x00000320
        /*015c*/ 	.word	0x000000ff
        /*0160*/ 	.word	0x00000078
        /*0164*/ 	.short	0x0100
        /*0166*/ 	.byte	0x08
	.zero		1


	//   ....[14]....
        /*0168*/ 	.word	0x00000330
        /*016c*/ 	.word	0x000000ff
        /*0170*/ 	.word	0x00000038
        /*0174*/ 	.short	0x0100
        /*0176*/ 	.byte	0x08
	.zero		1


	//   ....[15]....
        /*0178*/ 	.word	0x00000340
        /*017c*/ 	.word	0x000000ff
        /*0180*/ 	.word	0x00000080
        /*0184*/ 	.short	0x0100
        /*0186*/ 	.byte	0x08
	.zero		1


	//   ....[16]....
        /*0188*/ 	.word	0x00000350
        /*018c*/ 	.word	0x000000ff
        /*0190*/ 	.word	0x00000040
        /*0194*/ 	.short	0x0100
        /*0196*/ 	.byte	0x08
	.zero		1


	//   ....[17]....
        /*0198*/ 	.word	0x00000360
        /*019c*/ 	.word	0x000000ff
        /*01a0*/ 	.word	0x00000088
        /*01a4*/ 	.short	0x0100
        /*01a6*/ 	.byte	0x08
	.zero		1


	//   ....[18]....
        /*01a8*/ 	.word	0x000007c0
        /*01ac*/ 	.word	0x000000ff
        /*01b0*/ 	.word	0x000000a0
        /*01b4*/ 	.short	0x0100
        /*01b6*/ 	.byte	0x06
	.zero		1


	//   ....[19]....
        /*01b8*/ 	.word	0x00000850
        /*01bc*/ 	.word	0x000000ff
        /*01c0*/ 	.word	0x000000a8
        /*01c4*/ 	.short	0x0100
        /*01c6*/ 	.byte	0x06
	.zero		1


	//   ....[20]....
        /*01c8*/ 	.word	0x000015a0
        /*01cc*/ 	.word	0x00000003
        /*01d0*/ 	.word	0x00000000
        /*01d4*/ 	.short	0x010a
        /*01d6*/ 	.byte	0x3f
	.zero		1


	//   ....[21]....
        /*01d8*/ 	.word	0x000015e0
        /*01dc*/ 	.word	0x00000003
        /*01e0*/ 	.word	0x00000000
        /*01e4*/ 	.short	0x010a
        /*01e6*/ 	.byte	0x3f
	.zero		1


	//   ....[22]....
        /*01e8*/ 	.word	0x00001960
        /*01ec*/ 	.word	0x00000005
        /*01f0*/ 	.word	0x00000000
        /*01f4*/ 	.short	0x010a
        /*01f6*/ 	.byte	0x3f
	.zero		1


	//   ....[23]....
        /*01f8*/ 	.word	0x000019a0
        /*01fc*/ 	.word	0x00000005
        /*0200*/ 	.word	0x00000000
        /*0204*/ 	.short	0x010a
        /*0206*/ 	.byte	0x3f
	.zero		1


	//   ....[24]....
        /*0208*/ 	.word	0x00001bc0
        /*020c*/ 	.word	0x00000005
        /*0210*/ 	.word	0x00000000
        /*0214*/ 	.short	0x0101
        /*0216*/ 	.byte	0x3f
	.zero		1


	//   ....[25]....
        /*0218*/ 	.word	0x00001de0
        /*021c*/ 	.word	0x00000003
        /*0220*/ 	.word	0x00000000
        /*0224*/ 	.short	0x0101
        /*0226*/ 	.byte	0x3f
	.zero		1


	//   ....[26]....
        /*0228*/ 	.word	0x00009510
        /*022c*/ 	.word	0x0000000e
        /*0230*/ 	.word	0x00000048
        /*0234*/ 	.short	0x010a
        /*0236*/ 	.byte	0x3f
	.zero		1


	//   ....[27]....
        /*0238*/ 	.word	0x00009890
        /*023c*/ 	.word	0x00000006
        /*0240*/ 	.word	0x000000a8
        /*0244*/ 	.short	0x0101
        /*0246*/ 	.byte	0x3f
	.zero		1


	//   ....[28]....
        /*0248*/ 	.word	0x00009fc0
        /*024c*/ 	.word	0x00000007
        /*0250*/ 	.word	0x00000000
        /*0254*/ 	.short	0x010a
        /*0256*/ 	.byte	0x3f
	.zero		1


	//   ....[29]....
        /*0258*/ 	.word	0x0000a040
        /*025c*/ 	.word	0x00000009
        /*0260*/ 	.word	0x00000000
        /*0264*/ 	.short	0x010a
        /*0266*/ 	.byte	0x3f
	.zero		1


	//   ....[30]....
        /*0268*/ 	.word	0x0000a0d0
        /*026c*/ 	.word	0x00000006
        /*0270*/ 	.word	0x00000000
        /*0274*/ 	.short	0x010a
        /*0276*/ 	.byte	0x3f
	.zero		1


	//   ....[31]....
        /*0278*/ 	.word	0x0000a160
        /*027c*/ 	.word	0x00000009
        /*0280*/ 	.word	0x00000000
        /*0284*/ 	.short	0x010a
        /*0286*/ 	.byte	0x3f
	.zero		1


	//   ....[32]....
        /*0288*/ 	.word	0x0000a1f0
        /*028c*/ 	.word	0x00000006
        /*0290*/ 	.word	0x00000000
        /*0294*/ 	.short	0x010a
        /*0296*/ 	.byte	0x3f
	.zero		1


	//   ....[33]....
        /*0298*/ 	.word	0x0000a280
        /*029c*/ 	.word	0x00000009
        /*02a0*/ 	.word	0x00000000
        /*02a4*/ 	.short	0x010a
        /*02a6*/ 	.byte	0x3f
	.zero		1


	//   ....[34]....
        /*02a8*/ 	.word	0x0000a310
        /*02ac*/ 	.word	0x00000006
        /*02b0*/ 	.word	0x00000000
        /*02b4*/ 	.short	0x010a
        /*02b6*/ 	.byte	0x3f
	.zero		1


	//   ....[35]....
        /*02b8*/ 	.word	0x0000a3a0
        /*02bc*/ 	.word	0x00000009
        /*02c0*/ 	.word	0x00000000
        /*02c4*/ 	.short	0x010a
        /*02c6*/ 	.byte	0x3f
	.zero		1


	//   ....[36]....
        /*02c8*/ 	.word	0x0000a430
        /*02cc*/ 	.word	0x00000003
        /*02d0*/ 	.word	0x00000000
        /*02d4*/ 	.short	0x010a
        /*02d6*/ 	.byte	0x3f
	.zero		1


	//   ....[37]....
        /*02d8*/ 	.word	0x0000a490
        /*02dc*/ 	.word	0x00000003
        /*02e0*/ 	.word	0x00000000
        /*02e4*/ 	.short	0x010a
        /*02e6*/ 	.byte	0x3f
	.zero		1


	//   ....[38]....
        /*02e8*/ 	.word	0x0000a4e0
        /*02ec*/ 	.word	0x00000005
        /*02f0*/ 	.word	0x00000000
        /*02f4*/ 	.short	0x010a
        /*02f6*/ 	.byte	0x3f
	.zero		1


	//   ....[39]....
        /*02f8*/ 	.word	0x0000a5b0
        /*02fc*/ 	.word	0x0000000e
        /*0300*/ 	.word	0x00000048
        /*0304*/ 	.short	0x010a
        /*0306*/ 	.byte	0x3f
	.zero		1


	//   ....[40]....
        /*0308*/ 	.word	0x0000a680
        /*030c*/ 	.word	0x00000007
        /*0310*/ 	.word	0x00000000
        /*0314*/ 	.short	0x010a
        /*0316*/ 	.byte	0x3f
	.zero		1


	//   ....[41]....
        /*0318*/ 	.word	0x0000a6d0
        /*031c*/ 	.word	0x00000009
        /*0320*/ 	.word	0x00000000
        /*0324*/ 	.short	0x010a
        /*0326*/ 	.byte	0x3f
	.zero		1


	//   ....[42]....
        /*0328*/ 	.word	0x0000a720
        /*032c*/ 	.word	0x00000006
        /*0330*/ 	.word	0x00000000
        /*0334*/ 	.short	0x010a
        /*0336*/ 	.byte	0x3f
	.zero		1


	//   ....[43]....
        /*0338*/ 	.word	0x0000a770
        /*033c*/ 	.word	0x00000009
        /*0340*/ 	.word	0x00000000
        /*0344*/ 	.short	0x010a
        /*0346*/ 	.byte	0x3f
	.zero		1


	//   ....[44]....
        /*0348*/ 	.word	0x0000a7c0
        /*034c*/ 	.word	0x00000006
        /*0350*/ 	.word	0x00000000
        /*0354*/ 	.short	0x010a
        /*0356*/ 	.byte	0x3f
	.zero		1


	//   ....[45]....
        /*0358*/ 	.word	0x0000a810
        /*035c*/ 	.word	0x00000009
        /*0360*/ 	.word	0x00000000
        /*0364*/ 	.short	0x010a
        /*0366*/ 	.byte	0x3f
	.zero		1


	//   ....[46]....
        /*0368*/ 	.word	0x0000a860
        /*036c*/ 	.word	0x00000006
        /*0370*/ 	.word	0x00000000
        /*0374*/ 	.short	0x010a
        /*0376*/ 	.byte	0x3f
	.zero		1


	//   ....[47]....
        /*0378*/ 	.word	0x0000a8b0
        /*037c*/ 	.word	0x00000009
        /*0380*/ 	.word	0x00000000
        /*0384*/ 	.short	0x010a
        /*0386*/ 	.byte	0x3f
	.zero		1


	//----- nvinfo : EIATTR_NUM_MBARRIERS
	.align		4
.L_35:
        /*0388*/ 	.byte	0x03, 0x38
        /*038a*/ 	.short	0x0014


	//----- nvinfo : EIATTR_EXIT_INSTR_OFFSETS
	.align		4
        /*038c*/ 	.byte	0x04, 0x1c
        /*038e*/ 	.short	(.L_37 - .L_36)


	//   ....[0]....
.L_36:
        /*0390*/ 	.word	0x00000a20


	//   ....[1]....
        /*0394*/ 	.word	0x00001240


	//   ....[2]....
        /*0398*/ 	.word	0x00008b30


	//   ....[3]....
        /*039c*/ 	.word	0x00009090


	//   ....[4]....
        /*03a0*/ 	.word	0x0000a480


	//----- nvinfo : EIATTR_MAX_THREADS
	.align		4
.L_37:
        /*03a4*/ 	.byte	0x04, 0x05
        /*03a6*/ 	.short	(.L_39 - .L_38)
.L_38:
        /*03a8*/ 	.word	0x00000180
        /*03ac*/ 	.word	0x00000001
        /*03b0*/ 	.word	0x00000001


	//----- nvinfo : EIATTR_CRS_STACK_SIZE
	.align		4
.L_39:
        /*03b4*/ 	.byte	0x04, 0x1e
        /*03b6*/ 	.short	(.L_41 - .L_40)
.L_40:
        /*03b8*/ 	.word	0x00000000


	//----- nvinfo : EIATTR_CBANK_PARAM_SIZE
	.align		4
.L_41:
        /*03bc*/ 	.byte	0x03, 0x19
        /*03be*/ 	.short	0x0470


	//----- nvinfo : EIATTR_PARAM_CBANK
	.align		4
        /*03c0*/ 	.byte	0x04, 0x0a
        /*03c2*/ 	.short	(.L_43 - .L_42)
	.align		4
.L_42:
        /*03c4*/ 	.word	index@(.nv.constant0._ZN7cutlass13device_kernelINS_4gemm6kernel13GemmUniversalIN4cute5tupleIJiiiiEEENS1_10collective13CollectiveMmaINS1_34MainloopSm90TmaGmmaWarpSpecializedILi9ENS5_IJNS4_1CILi2EEENSA_ILi4EEENSA_ILi1EEEEEENS1_35KernelTmaWarpSpecializedCooperativeEEENS5_IJNSA_ILi256EEENSA_ILi128EEENSA_ILi64EEEEEEaNS5_IJlSD_lEEEaSL_NS4_8TiledMMAINS4_8MMA_AtomIJNS4_4SM904GMMA27MMA_64x128x32_S32S8S8_SS_TNEEEENS4_6LayoutINS5_IJSB_SD_SD_EEENS5_IJSD_NSA_ILi0EEESU_EEEEENS5_IJNS4_10UnderscoreESX_SX_EEEEENS4_23SM90_TMA_LOAD_MULTICASTENS4_14ComposedLayoutINS4_7SwizzleILi2ELi4ELi3EEENS4_18smem_ptr_flag_bitsILi8EEENSS_INS5_IJNSA_ILi8EEESJ_EEENS5_IJSJ_SD_EEEEEEEvNS4_8identityES10_S1A_vS1B_EENS_8epilogue10collective6detail29Sm90TmaWarpSpecializedAdapterINS1E_15DefaultEpilogueIaSL_SL_NS1D_6thread17LinearCombinationIaLi1EiiLNS1I_9ScaleType4KindE0ELNS_15FloatRoundStyleE2EaEENS1_15EpilogueDefaultEEEEEvvEEEEvNT_6ParamsE)
        /*03c8*/ 	.short	0x0210
        /*03ca*/ 	.short	0x0470


	//----- nvinfo : EIATTR_SW_WAR
	.align		4
.L_43:
        /*03cc*/ 	.byte	0x04, 0x36
        /*03ce*/ 	.short	(.L_45 - .L_44)
.L_44:
        /*03d0*/ 	.word	0x00000008
.L_45:


//--------------------- .nv.callgraph             --------------------------
	.section	.nv.callgraph,"",@"SHT_CUDA_CALLGRAPH"
	.align	4
	.sectionentsize	8
	.align		4
        /*0000*/ 	.word	0x00000000
	.align		4
        /*0004*/ 	.word	0xffffffff
	.align		4
        /*0008*/ 	.word	index@(_ZN7cutlass13device_kernelINS_4gemm6kernel13GemmUniversalIN4cute5tupleIJiiiiEEENS1_10collective13CollectiveMmaINS1_34MainloopSm90TmaGmmaWarpSpecializedILi9ENS5_IJNS4_1CILi2EEENSA_ILi4EEENSA_ILi1EEEEEENS1_35KernelTmaWarpSpecializedCooperativeEEENS5_IJNSA_ILi256EEENSA_ILi128EEENSA_ILi64EEEEEEaNS5_IJlSD_lEEEaSL_NS4_8TiledMMAINS4_8MMA_AtomIJNS4_4SM904GMMA27MMA_64x128x32_S32S8S8_SS_TNEEEENS4_6LayoutINS5_IJSB_SD_SD_EEENS5_IJSD_NSA_ILi0EEESU_EEEEENS5_IJNS4_10UnderscoreESX_SX_EEEEENS4_23SM90_TMA_LOAD_MULTICASTENS4_14ComposedLayoutINS4_7SwizzleILi2ELi4ELi3EEENS4_18smem_ptr_flag_bitsILi8EEENSS_INS5_IJNSA_ILi8EEESJ_EEENS5_IJSJ_SD_EEEEEEEvNS4_8identityES10_S1A_vS1B_EENS_8epilogue10collective6detail29Sm90TmaWarpSpecializedAdapterINS1E_15DefaultEpilogueIaSL_SL_NS1D_6thread17LinearCombinationIaLi1EiiLNS1I_9ScaleType4KindE0ELNS_15FloatRoundStyleE2EaEENS1_15EpilogueDefaultEEEEEvvEEEEvNT_6ParamsE)
	.align		4
        /*000c*/ 	.word	index@(__assertfail)
	.align		4
        /*0010*/ 	.word	0x00000000
	.align		4
        /*0014*/ 	.word	0xfffffffe
	.align		4
        /*0018*/ 	.word	0x00000000
	.align		4
        /*001c*/ 	.word	0xfffffffd
	.align		4
        /*0020*/ 	.word	0x00000000
	.align		4
        /*0024*/ 	.word	0xfffffffc


//--------------------- .nv.constant4             --------------------------
	.section	.nv.constant4,"a",@progbits
	.align	8
	.align		8
.nv.constant4:
        /*0000*/ 	.dword	__assertfail
	.align		8
        /*0008*/ 	.dword	__unnamed_1
	.align		8
        /*0010*/ 	.dword	_ZN40_INTERNAL_d77f502d_4_k_cu_79fc82aa_272574cuda3std3__45__cpo5beginE
	.align		8
        /*0018*/ 	.dword	_ZN40_INTERNAL_d77f502d_4_k_cu_79fc82aa_272574cuda3std3__45__cpo3endE
	.align		8
        /*0020*/ 	.dword	_ZN40_INTERNAL_d77f502d_4_k_cu_79fc82aa_272574cuda3std3__45__cpo6cbeginE
	.align		8
        /*0028*/ 	.dword	_ZN40_INTERNAL_d77f502d_4_k_cu_79fc82aa_272574cuda3std3__45__cpo4cendE
	.align		8
        /*0030*/ 	.dword	_ZN40_INTERNAL_d77f502d_4_k_cu_79fc82aa_272574cuda3std3__442_GLOBAL__N__d77f502d_4_k_cu_79fc82aa_272576ignoreE
	.align		8
        /*0038*/ 	.dword	_ZN40_INTERNAL_d77f502d_4_k_cu_79fc82aa_272574cuda3std3__419piecewise_constructE
	.align		8
        /*0040*/ 	.dword	_ZN40_INTERNAL_d77f502d_4_k_cu_79fc82aa_272574cuda3std3__48in_placeE
	.align		8
        /*0048*/ 	.dword	_ZN40_INTERNAL_d77f502d_4_k_cu_79fc82aa_272574cuda3std6ranges3__45__cpo4swapE
	.align		8
        /*0050*/ 	.dword	_ZN40_INTERNAL_d77f502d_4_k_cu_79fc82aa_272574cuda3std6ranges3__45__cpo9iter_moveE
	.align		8
        /*0058*/ 	.dword	_ZN40_INTERNAL_d77f502d_4_k_cu_79fc82aa_272574cute7productE
	.align		8
        /*0060*/ 	.dword	_ZN40_INTERNAL_d77f502d_4_k_cu_79fc82aa_272574cute1_E
	.align		8
        /*0068*/ 	.dword	$str$22
	.align		8
        /*0070*/ 	.dword	$str$23


//--------------------- .text._ZN7cutlass13device_kernelINS_4gemm6kernel13GemmUniversalIN4cute5tupleIJiiiiEEENS1_10collective13CollectiveMmaINS1_34MainloopSm90TmaGmmaWarpSpecializedILi9ENS5_IJNS4_1CILi2EEENSA_ILi4EEENSA_ILi1EEEEEENS1_35KernelTmaWarpSpecializedCooperativeEEENS5_IJNSA_ILi256EEENSA_ILi128EEENSA_ILi64EEEEEEaNS5_IJlSD_lEEEaSL_NS4_8TiledMMAINS4_8MMA_AtomIJNS4_4SM904GMMA27MMA_64x128x32_S32S8S8_SS_TNEEEENS4_6LayoutINS5_IJSB_SD_SD_EEENS5_IJSD_NSA_ILi0EEESU_EEEEENS5_IJNS4_10UnderscoreESX_SX_EEEEENS4_23SM90_TMA_LOAD_MULTICASTENS4_14ComposedLayoutINS4_7SwizzleILi2ELi4ELi3EEENS4_18smem_ptr_flag_bitsILi8EEENSS_INS5_IJNSA_ILi8EEESJ_EEENS5_IJSJ_SD_EEEEEEEvNS4_8identityES10_S1A_vS1B_EENS_8epilogue10collective6detail29Sm90TmaWarpSpecializedAdapterINS1E_15DefaultEpilogueIaSL_SL_NS1D_6thread17LinearCombinationIaLi1EiiLNS1I_9ScaleType4KindE0ELNS_15FloatRoundStyleE2EaEENS1_15EpilogueDefaultEEEEEvvEEEEvNT_6ParamsE --------------------------
	.section	.text._ZN7cutlass13device_kernelINS_4gemm6kernel13GemmUniversalIN4cute5tupleIJiiiiEEENS1_10collective13CollectiveMmaINS1_34MainloopSm90TmaGmmaWarpSpecializedILi9ENS5_IJNS4_1CILi2EEENSA_ILi4EEENSA_ILi1EEEEEENS1_35KernelTmaWarpSpecializedCooperativeEEENS5_IJNSA_ILi256EEENSA_ILi128EEENSA_ILi64EEEEEEaNS5_IJlSD_lEEEaSL_NS4_8TiledMMAINS4_8MMA_AtomIJNS4_4SM904GMMA27MMA_64x128x32_S32S8S8_SS_TNEEEENS4_6LayoutINS5_IJSB_SD_SD_EEENS5_IJSD_NSA_ILi0EEESU_EEEEENS5_IJNS4_10UnderscoreESX_SX_EEEEENS4_23SM90_TMA_LOAD_MULTICASTENS4_14ComposedLayoutINS4_7SwizzleILi2ELi4ELi3EEENS4_18smem_ptr_flag_bitsILi8EEENSS_INS5_IJNSA_ILi8EEESJ_EEENS5_IJSJ_SD_EEEEEEEvNS4_8identityES10_S1A_vS1B_EENS_8epilogue10collective6detail29Sm90TmaWarpSpecializedAdapterINS1E_15DefaultEpilogueIaSL_SL_NS1D_6thread17LinearCombinationIaLi1EiiLNS1I_9ScaleType4KindE0ELNS_15FloatRoundStyleE2EaEENS1_15EpilogueDefaultEEEEEvvEEEEvNT_6ParamsE,"ax",@progbits
	.align	128
.text._ZN7cutlass13device_kernelINS_4gemm6kernel13GemmUniversalIN4cute5tupleIJiiiiEEENS1_10collective13CollectiveMmaINS1_34MainloopSm90TmaGmmaWarpSpecializedILi9ENS5_IJNS4_1CILi2EEENSA_ILi4EEENSA_ILi1EEEEEENS1_35KernelTmaWarpSpecializedCooperativeEEENS5_IJNSA_ILi256EEENSA_ILi128EEENSA_ILi64EEEEEEaNS5_IJlSD_lEEEaSL_NS4_8TiledMMAINS4_8MMA_AtomIJNS4_4SM904GMMA27MMA_64x128x32_S32S8S8_SS_TNEEEENS4_6LayoutINS5_IJSB_SD_SD_EEENS5_IJSD_NSA_ILi0EEESU_EEEEENS5_IJNS4_10UnderscoreESX_SX_EEEEENS4_23SM90_TMA_LOAD_MULTICASTENS4_14ComposedLayoutINS4_7SwizzleILi2ELi4ELi3EEENS4_18smem_ptr_flag_bitsILi8EEENSS_INS5_IJNSA_ILi8EEESJ_EEENS5_IJSJ_SD_EEEEEEEvNS4_8identityES10_S1A_vS1B_EENS_8epilogue10collective6detail29Sm90TmaWarpSpecializedAdapterINS1E_15DefaultEpilogueIaSL_SL_NS1D_6thread17LinearCombinationIaLi1EiiLNS1I_9ScaleType4KindE0ELNS_15FloatRoundStyleE2EaEENS1_15EpilogueDefaultEEEEEvvEEEEvNT_6ParamsE:
        .type           _ZN7cutlass13device_kernelINS_4gemm6kernel13GemmUniversalIN4cute5tupleIJiiiiEEENS1_10collective13CollectiveMmaINS1_34MainloopSm90TmaGmmaWarpSpecializedILi9ENS5_IJNS4_1CILi2EEENSA_ILi4EEENSA_ILi1EEEEEENS1_35KernelTmaWarpSpecializedCooperativeEEENS5_IJNSA_ILi256EEENSA_ILi128EEENSA_ILi64EEEEEEaNS5_IJlSD_lEEEaSL_NS4_8TiledMMAINS4_8MMA_AtomIJNS4_4SM904GMMA27MMA_64x128x32_S32S8S8_SS_TNEEEENS4_6LayoutINS5_IJSB_SD_SD_EEENS5_IJSD_NSA_ILi0EEESU_EEEEENS5_IJNS4_10UnderscoreESX_SX_EEEEENS4_23SM90_TMA_LOAD_MULTICASTENS4_14ComposedLayoutINS4_7SwizzleILi2ELi4ELi3EEENS4_18smem_ptr_flag_bitsILi8EEENSS_INS5_IJNSA_ILi8EEESJ_EEENS5_IJSJ_SD_EEEEEEEvNS4_8identityES10_S1A_vS1B_EENS_8epilogue10collective6detail29Sm90TmaWarpSpecializedAdapterINS1E_15DefaultEpilogueIaSL_SL_NS1D_6thread17LinearCombinationIaLi1EiiLNS1I_9ScaleType4KindE0ELNS_15FloatRoundStyleE2EaEENS1_15EpilogueDefaultEEEEEvvEEEEvNT_6ParamsE,@function
        .size           _ZN7cutlass13device_kernelINS_4gemm6kernel13GemmUniversalIN4cute5tupleIJiiiiEEENS1_10collective13CollectiveMmaINS1_34MainloopSm90TmaGmmaWarpSpecializedILi9ENS5_IJNS4_1CILi2EEENSA_ILi4EEENSA_ILi1EEEEEENS1_35KernelTmaWarpSpecializedCooperativeEEENS5_IJNSA_ILi256EEENSA_ILi128EEENSA_ILi64EEEEEEaNS5_IJlSD_lEEEaSL_NS4_8TiledMMAINS4_8MMA_AtomIJNS4_4SM904GMMA27MMA_64x128x32_S32S8S8_SS_TNEEEENS4_6LayoutINS5_IJSB_SD_SD_EEENS5_IJSD_NSA_ILi0EEESU_EEEEENS5_IJNS4_10UnderscoreESX_SX_EEEEENS4_23SM90_TMA_LOAD_MULTICASTENS4_14ComposedLayoutINS4_7SwizzleILi2ELi4ELi3EEENS4_18smem_ptr_flag_bitsILi8EEENSS_INS5_IJNSA_ILi8EEESJ_EEENS5_IJSJ_SD_EEEEEEEvNS4_8identityES10_S1A_vS1B_EENS_8epilogue10collective6detail29Sm90TmaWarpSpecializedAdapterINS1E_15DefaultEpilogueIaSL_SL_NS1D_6thread17LinearCombinationIaLi1EiiLNS1I_9ScaleType4KindE0ELNS_15FloatRoundStyleE2EaEENS1_15EpilogueDefaultEEEEEvvEEEEvNT_6ParamsE,(.L_x_342 - _ZN7cutlass13device_kernelINS_4gemm6kernel13GemmUniversalIN4cute5tupleIJiiiiEEENS1_10collective13CollectiveMmaINS1_34MainloopSm90TmaGmmaWarpSpecializedILi9ENS5_IJNS4_1CILi2EEENSA_ILi4EEENSA_ILi1EEEEEENS1_35KernelTmaWarpSpecializedCooperativeEEENS5_IJNSA_ILi256EEENSA_ILi128EEENSA_ILi64EEEEEEaNS5_IJlSD_lEEEaSL_NS4_8TiledMMAINS4_8MMA_AtomIJNS4_4SM904GMMA27MMA_64x128x32_S32S8S8_SS_TNEEEENS4_6LayoutINS5_IJSB_SD_SD_EEENS5_IJSD_NSA_ILi0EEESU_EEEEENS5_IJNS4_10UnderscoreESX_SX_EEEEENS4_23SM90_TMA_LOAD_MULTICASTENS4_14ComposedLayoutINS4_7SwizzleILi2ELi4ELi3EEENS4_18smem_ptr_flag_bitsILi8EEENSS_INS5_IJNSA_ILi8EEESJ_EEENS5_IJSJ_SD_EEEEEEEvNS4_8identityES10_S1A_vS1B_EENS_8epilogue10collective6detail29Sm90TmaWarpSpecializedAdapterINS1E_15DefaultEpilogueIaSL_SL_NS1D_6thread17LinearCombinationIaLi1EiiLNS1I_9ScaleType4KindE0ELNS_15FloatRoundStyleE2EaEENS1_15EpilogueDefaultEEEEEvvEEEEvNT_6ParamsE)
        .other          _ZN7cutlass13device_kernelINS_4gemm6kernel13GemmUniversalIN4cute5tupleIJiiiiEEENS1_10collective13CollectiveMmaINS1_34MainloopSm90TmaGmmaWarpSpecializedILi9ENS5_IJNS4_1CILi2EEENSA_ILi4EEENSA_ILi1EEEEEENS1_35KernelTmaWarpSpecializedCooperativeEEENS5_IJNSA_ILi256EEENSA_ILi128EEENSA_ILi64EEEEEEaNS5_IJlSD_lEEEaSL_NS4_8TiledMMAINS4_8MMA_AtomIJNS4_4SM904GMMA27MMA_64x128x32_S32S8S8_SS_TNEEEENS4_6LayoutINS5_IJSB_SD_SD_EEENS5_IJSD_NSA_ILi0EEESU_EEEEENS5_IJNS4_10UnderscoreESX_SX_EEEEENS4_23SM90_TMA_LOAD_MULTICASTENS4_14ComposedLayoutINS4_7SwizzleILi2ELi4ELi3EEENS4_18smem_ptr_flag_bitsILi8EEENSS_INS5_IJNSA_ILi8EEESJ_EEENS5_IJSJ_SD_EEEEEEEvNS4_8identityES10_S1A_vS1B_EENS_8epilogue10collective6detail29Sm90TmaWarpSpecializedAdapterINS1E_15DefaultEpilogueIaSL_SL_NS1D_6thread17LinearCombinationIaLi1EiiLNS1I_9ScaleType4KindE0ELNS_15FloatRoundStyleE2EaEENS1_15EpilogueDefaultEEEEEvvEEEEvNT_6ParamsE,@"STO_CUDA_ENTRY STV_DEFAULT"
_ZN7cutlass13device_kernelINS_4gemm6kernel13GemmUniversalIN4cute5tupleIJiiiiEEENS1_10collective13CollectiveMmaINS1_34MainloopSm90TmaGmmaWarpSpecializedILi9ENS5_IJNS4_1CILi2EEENSA_ILi4EEENSA_ILi1EEEEEENS1_35KernelTmaWarpSpecializedCooperativeEEENS5_IJNSA_ILi256EEENSA_ILi128EEENSA_ILi64EEEEEEaNS5_IJlSD_lEEEaSL_NS4_8TiledMMAINS4_8MMA_AtomIJNS4_4SM904GMMA27MMA_64x128x32_S32S8S8_SS_TNEEEENS4_6LayoutINS5_IJSB_SD_SD_EEENS5_IJSD_NSA_ILi0EEESU_EEEEENS5_IJNS4_10UnderscoreESX_SX_EEEEENS4_23SM90_TMA_LOAD_MULTICASTENS4_14ComposedLayoutINS4_7SwizzleILi2ELi4ELi3EEENS4_18smem_ptr_flag_bitsILi8EEENSS_INS5_IJNSA_ILi8EEESJ_EEENS5_IJSJ_SD_EEEEEEEvNS4_8identityES10_S1A_vS1B_EENS_8epilogue10collective6detail29Sm90TmaWarpSpecializedAdapterINS1E_15DefaultEpilogueIaSL_SL_NS1D_6thread17LinearCombinationIaLi1EiiLNS1I_9ScaleType4KindE0ELNS_15FloatRoundStyleE2EaEENS1_15EpilogueDefaultEEEEEvvEEEEvNT_6ParamsE:
[----:B------:R-:W0:Y:S01]  /*0000*/  LDC R1, c[0x0][0x28] ;  /* 0x00000a00ff017b82 */ /* 0x000e220000000800 */
[----:B------:R-:W1:Y:S01]  /*0010*/  S2R R18, SR_TID.X ;  /* 0x0000000000127919 */ /* 0x000e620000002100 */
[----:B------:R-:W-:Y:S01]  /*0020*/  ELECT P0, URZ, PT ;  /* 0x00000000003f782f */ /* 0x000fe20003800000 */
[----:B------:R-:W-:Y:S01]  /*0030*/  BSSY B0, `(.L_x_0) ;  /* 0x000000f000007945 */ /* 0x000fe20003800000 */
[--C-:B-1----:R-:W-:Y:S02]  /*0040*/  SHF.R.U32.HI R0, RZ, 0x5, R18.reuse ;  /* 0x00000005ff007819 */ /* 0x102fe40000011612 */
[----:B------:R-:W-:-:S03]  /*0050*/  SHF.R.U32.HI R3, RZ, 0x7, R18 ;  /* 0x00000007ff037819 */ /* 0x000fc60000011612 */
[----:B------:R-:W1:Y:S04]  /*0060*/  SHFL.IDX PT, R2, R0, RZ, 0x1f ;  /* 0x00001fff00027589 */ /* 0x000e6800000e0000 */
[----:B------:R2:W3:Y:S01]  /*0070*/  SHFL.IDX PT, R5, R3, RZ, 0x1f ;  /* 0x00001fff03057589 */ /* 0x0004e200000e0000 */
[----:B-1----:R-:W-:-:S13]  /*0080*/  ISETP.NE.OR P0, PT, R2, RZ, !P0 ;  /* 0x000000ff0200720c */ /* 0x002fda0004705670 */
[----:B0-23--:R-:W-:Y:S05]  /*0090*/  @P0 BRA `(.L_x_1) ;  /* 0x0000000000200947 */ /* 0x00dfea0003800000 */
[----:B------:R-:W-:Y:S02]  /*00a0*/  ULDC.64 UR4, c[0x0][0x198] ;  /* 0x0000660000047ab9 */ /* 0x000fe40000000a00 */
[----:B------:R-:W-:Y:S02]  /*00b0*/  UIADD3 UR6, UP0, UR4, 0xf0, URZ ;  /* 0x000000f004067890 */ /* 0x000fe4000ff1e03f */
[----:B------:R-:W-:Y:S02]  /*00c0*/  UIADD3 UR4, UP1, UR4, 0x1f0, URZ ;  /* 0x000001f004047890 */ /* 0x000fe4000ff3e03f */
[----:B------:R-:W-:Y:S02]  /*00d0*/  UIADD3.X UR7, URZ, UR5, URZ, UP0, !UPT ;  /* 0x000000053f077290 */ /* 0x000fe400087fe43f */
[----:B------:R-:W-:-:S07]  /*00e0*/  UIADD3.X UR5, URZ, UR5, URZ, UP1, !UPT ;  /* 0x000000053f057290 */ /* 0x000fce0008ffe43f */
[----:B------:R0:W-:Y:S02]  /*00f0*/  UTMACCTL.PF [UR6] ;  /* 0x00000000060079b9 */ /* 0x0001e40008040000 */
[----:B------:R0:W-:Y:S02]  /*0100*/  UTMACCTL.PF [UR4] ;  /* 0x00000000040079b9 */ /* 0x0001e40008040000 */
[----:B0-----:R-:W-:Y:S01]  /*0110*/  NOP ;  /* 0x0000000000007918 */ /* 0x001fe20000000000 */
.L_x_1:
[----:B------:R-:W-:Y:S05]  /*0120*/  BSYNC B0 ;  /* 0x0000000000007941 */ /* 0x000fea0003800000 */
.L_x_0:
[----:B------:R-:W0:Y:S02]  /*0130*/  SHFL.IDX PT, R3, R0, RZ, 0x1f ;  /* 0x00001fff00037589 */ /* 0x000e2400000e0000 */
[----:B0-----:R-:W-:-:S13]  /*0140*/  ISETP.NE.AND P0, PT, R3, RZ, PT ;  /* 0x000000ff0300720c */ /* 0x001fda0003f05270 */
[----:B------:R-:W-:Y:S05]  /*0150*/  @P0 BRA `(.L_x_2) ;  /* 0x00000000008c0947 */ /* 0x000fea0003800000 */
[----:B------:R-:W-:Y:S01]  /*0160*/  ELECT P0, URZ, PT ;  /* 0x00000000003f782f */ /* 0x000fe20003800000 */
[----:B------:R-:W-:-:S12]  /*0170*/  BSSY B0, `(.L_x_2) ;  /* 0x0000021000007945 */ /* 0x000fd80003800000 */
[----:B------:R-:W-:Y:S05]  /*0180*/  @!P0 BRA `(.L_x_3) ;  /* 0x00000000007c8947 */ /* 0x000fea0003800000 */
[----:B------:R-:W0:Y:S01]  /*0190*/  S2UR UR8, SR_CgaCtaId ;  /* 0x00000000000879c3 */ /* 0x000e220000008800 */
[----:B------:R-:W-:Y:S01]  /*01a0*/  UMOV UR4, 0x400 ;  /* 0x0000040000047882 */ /* 0x000fe20000000000 */
[----:B------:R-:W-:Y:S01]  /*01b0*/  UMOV UR5, 0x1 ;  /* 0x0000000100057882 */ /* 0x000fe20000000000 */
[----:B------:R-:W-:Y:S02]  /*01c0*/  UMOV UR6, 0xa ;  /* 0x0000000a00067882 */ /* 0x000fe40000000000 */
[----:B------:R-:W-:-:S04]  /*01d0*/  UIADD3 UR6, -UR6, 0x100000, URZ ;  /* 0x0010000006067890 */ /* 0x000fc8000fffe13f */
[----:B------:R-:W-:Y:S02]  /*01e0*/  USHF.L.U32 UR7, UR6, 0xb, URZ ;  /* 0x0000000b06077899 */ /* 0x000fe4000800063f */
[----:B------:R-:W-:Y:S02]  /*01f0*/  USHF.L.U32 UR6, UR6, 0x1, URZ ;  /* 0x0000000106067899 */ /* 0x000fe4000800063f */
[----:B0-----:R-:W-:Y:S02]  /*0200*/  ULEA UR8, UR8, UR4, 0x18 ;  /* 0x0000000408087291 */ /* 0x001fe4000f8ec03f */
[----:B------:R-:W-:-:S04]  /*0210*/  UIADD3 UR4, -UR5, 0x100000, URZ ;  /* 0x0010000005047890 */ /* 0x000fc8000fffe13f */
[----:B------:R-:W-:Y:S02]  /*0220*/  USHF.L.U32 UR5, UR4, 0xb, URZ ;  /* 0x0000000b04057899 */ /* 0x000fe4000800063f */
[----:B------:R-:W-:Y:S01]  /*0230*/  USHF.L.U32 UR4, UR4, 0x1, URZ ;  /* 0x0000000104047899 */ /* 0x000fe2000800063f */
[----:B------:R-:W0:Y:S11]  /*0240*/  FENCE.VIEW.ASYNC.S ;  /* 0x00000000000073c6 */ /* 0x000e360000000000 */
[----:B0-----:R0:W1:Y:S01]  /*0250*/  SYNCS.EXCH.64 URZ, [UR8], UR4 ;  /* 0x00000004083f75b2 */ /* 0x0010620008000100 */
[----:B------:R0:W2:Y:S01]  /*0260*/  SYNCS.EXCH.64 URZ, [UR8+0x48], UR6 ;  /* 0x00004806083f75b2 */ /* 0x0000a20008000100 */
[----:B------:R0:W3:Y:S01]  /*0270*/  SYNCS.EXCH.64 URZ, [UR8+0x8], UR4 ;  /* 0x00000804083f75b2 */ /* 0x0000e20008000100 */
[----:B------:R0:W4:Y:S01]  /*0280*/  SYNCS.EXCH.64 URZ, [UR8+0x50], UR6 ;  /* 0x00005006083f75b2 */ /* 0x0001220008000100 */
[----:B------:R0:W0:Y:S01]  /*0290*/  SYNCS.EXCH.64 URZ, [UR8+0x10], UR4 ;  /* 0x00001004083f75b2 */ /* 0x0000220008000100 */
        /* <DEDUP_REMOVED lines=13> */
[----:B------:R-:W-:Y:S01]  /*0370*/  NOP ;  /* 0x0000000000007918 */ /* 0x000fe20000000000 */
.L_x_3:
[----:B0-----:R-:W-:Y:S05]  /*0380*/  BSYNC B0 ;  /* 0x0000000000007941 */ /* 0x001fea0003800000 */
.L_x_2:
[----:B------:R-:W-:Y:S01]  /*0390*/  SHF.R.S32.HI R7, RZ, 0x1f, R18 ;  /* 0x0000001fff077819 */ /* 0x000fe20000011412 */
[----:B------:R-:W0:Y:S01]  /*03a0*/  SHFL.IDX PT, R0, R0, RZ, 0x1f ;  /* 0x00001fff00007589 */ /* 0x000e2200000e0000 */
[----:B------:R-:W5:Y:S01]  /*03b0*/  S2UR UR8, SR_CTAID.X ;  /* 0x00000000000879c3 */ /* 0x000f620000002500 */
[----:B------:R-:W-:Y:S02]  /*03c0*/  ELECT P0, URZ, PT ;  /* 0x00000000003f782f */ /* 0x000fe40003800000 */
[----:B------:R-:W-:Y:S01]  /*03d0*/  LEA.HI R7, R7, R18, RZ, 0x7 ;  /* 0x0000001207077211 */ /* 0x000fe200078f38ff */
[----:B------:R-:W1:Y:S01]  /*03e0*/  S2R R4, SR_CTAID.Y ;  /* 0x0000000000047919 */ /* 0x000e620000002600 */
[----:B------:R-:W-:Y:S01]  /*03f0*/  SHF.R.S32.HI R8, RZ, 0x1f, R3 ;  /* 0x0000001fff087819 */ /* 0x000fe20000011403 */
[----:B------:R-:W-:Y:S01]  /*0400*/  ULDC UR4, c[0x0][0x150] ;  /* 0x0000540000047ab9 */ /* 0x000fe20000000800 */
[----:B------:R-:W-:Y:S01]  /*0410*/  LOP3.LUT R7, R7, 0xffffff80, RZ, 0xc0, !PT ;  /* 0xffffff8007077812 */ /* 0x000fe200078ec0ff */
[----:B------:R-:W-:Y:S01]  /*0420*/  NOP ;  /* 0x0000000000007918 */ /* 0x000fe20000000000 */
[----:B------:R-:W-:Y:S01]  /*0430*/  LEA.HI R8, R8, R3, RZ, 0x2 ;  /* 0x0000000308087211 */ /* 0x000fe200078f10ff */
[----:B------:R-:W2:Y:S01]  /*0440*/  LDC R10, c[0x0][0x144] ;  /* 0x00005100ff0a7b82 */ /* 0x000ea20000000800 */
[----:B------:R-:W-:Y:S01]  /*0450*/  NOP ;  /* 0x0000000000007918 */ /* 0x000fe20000000000 */
[----:B------:R-:W-:Y:S01]  /*0460*/  IMAD.IADD R6, R18, 0x1, -R7 ;  /* 0x0000000112067824 */ /* 0x000fe200078e0a07 */
[----:B------:R-:W-:Y:S01]  /*0470*/  LOP3.LUT R8, R8, 0x3ffffffc, RZ, 0xc0, !PT ;  /* 0x3ffffffc08087812 */ /* 0x000fe200078ec0ff */
[----:B------:R-:W-:Y:S01]  /*0480*/  IMAD.MOV.U32 R23, RZ, RZ, 0x1 ;  /* 0x00000001ff177424 */ /* 0x000fe200078e00ff */
[----:B------:R-:W-:-:S02]  /*0490*/  ISETP.NE.AND P3, PT, R5, RZ, PT ;  /* 0x000000ff0500720c */ /* 0x000fc40003f65270 */
[----:B------:R-:W-:Y:S01]  /*04a0*/  SHF.R.S32.HI R7, RZ, 0x1f, R6 ;  /* 0x0000001fff077819 */ /* 0x000fe20000011406 */
[----:B------:R-:W-:Y:S01]  /*04b0*/  IMAD.IADD R8, R3, 0x1, -R8 ;  /* 0x0000000103087824 */ /* 0x000fe200078e0a08 */
[----:B------:R-:W3:Y:S02]  /*04c0*/  LDC R13, c[0x0][0x140] ;  /* 0x00005000ff0d7b82 */ /* 0x000ee40000000800 */
[----:B------:R-:W-:Y:S02]  /*04d0*/  LEA.HI R7, R7, R6, RZ, 0x3 ;  /* 0x0000000607077211 */ /* 0x000fe400078f18ff */
[----:B0-----:R-:W-:Y:S02]  /*04e0*/  ISETP.NE.OR P0, PT, R0, RZ, !P0 ;  /* 0x000000ff0000720c */ /* 0x001fe40004705670 */
[--C-:B------:R-:W-:Y:S02]  /*04f0*/  SHF.R.S32.HI R0, RZ, 0x3, R7.reuse ;  /* 0x00000003ff007819 */ /* 0x100fe40000011407 */
[----:B------:R-:W-:-:S02]  /*0500*/  SHF.R.S32.HI R7, RZ, 0x1f, R7 ;  /* 0x0000001fff077819 */ /* 0x000fc40000011407 */
[----:B-----5:R-:W-:Y:S02]  /*0510*/  I2FP.F32.U32 R9, UR8 ;  /* 0x0000000800097c45 */ /* 0x020fe40008201000 */
[----:B------:R-:W-:-:S03]  /*0520*/  LEA.HI R7, R7, R0, RZ, 0x2 ;  /* 0x0000000007077211 */ /* 0x000fc600078f10ff */
[----:B------:R-:W-:Y:S01]  /*0530*/  FMUL R9, R9, UR4 ;  /* 0x0000000409097c20 */ /* 0x000fe20008400000 */
[----:B------:R-:W-:Y:S01]  /*0540*/  LOP3.LUT R7, R7, 0xfffffffc, RZ, 0xc0, !PT ;  /* 0xfffffffc07077812 */ /* 0x000fe200078ec0ff */
[----:B------:R-:W-:Y:S01]  /*0550*/  VOTEU.ALL UP0, P0 ;  /* 0x00000000003f7886 */ /* 0x000fe20000000000 */
[----:B-1----:R-:W-:Y:S01]  /*0560*/  I2FP.F32.U32 R3, R4 ;  /* 0x0000000400037245 */ /* 0x002fe20000201000 */
[----:B------:R-:W-:Y:S01]  /*0570*/  ULDC UR4, c[0x0][0x154] ;  /* 0x0000550000047ab9 */ /* 0x000fe20000000800 */
[----:B------:R-:W-:Y:S01]  /*0580*/  VOTEU.ALL UP1, P0 ;  /* 0x00000000003f7886 */ /* 0x000fe20000020000 */
[----:B------:R-:W0:Y:S01]  /*0590*/  F2I.U32.TRUNC.NTZ R9, R9 ;  /* 0x0000000900097305 */ /* 0x000e22000020f000 */
[----:B------:R-:W-:Y:S01]  /*05a0*/  IMAD.IADD R7, R0, 0x1, -R7 ;  /* 0x0000000100077824 */ /* 0x000fe200078e0a07 */
[----:B------:R-:W1:Y:S01]  /*05b0*/  @!UP0 S2UR UR7, SR_CgaCtaId ;  /* 0x00000000000789c3 */ /* 0x000e620000008800 */
[----:B------:R-:W-:Y:S01]  /*05c0*/  FMUL R12, R3, UR4 ;  /* 0x00000004030c7c20 */ /* 0x000fe20008400000 */
[----:B------:R-:W-:Y:S01]  /*05d0*/  UMOV UR4, 0x20 ;  /* 0x0000002000047882 */ /* 0x000fe20000000000 */
[----:B------:R-:W-:Y:S01]  /*05e0*/  IMAD R8, R8, 0x4, R7 ;  /* 0x0000000408087824 */ /* 0x000fe200078e0207 */
[----:B------:R-:W-:Y:S01]  /*05f0*/  @!UP0 UMOV UR6, 0x400 ;  /* 0x0000040000068882 */ /* 0x000fe20000000000 */
[----:B------:R-:W-:-:S04]  /*0600*/  @!UP0 UIADD3 UR4, -UR4, 0x100000, URZ ;  /* 0x0010000004048890 */ /* 0x000fc8000fffe13f */
[----:B------:R-:W-:Y:S02]  /*0610*/  @!UP0 USHF.L.U32 UR5, UR4, 0xb, URZ ;  /* 0x0000000b04058899 */ /* 0x000fe4000800063f */
[----:B------:R-:W-:Y:S01]  /*0620*/  @!UP0 USHF.L.U32 UR4, UR4, 0x1, URZ ;  /* 0x0000000104048899 */ /* 0x000fe2000800063f */
[----:B---3--:R-:W-:Y:S01]  /*0630*/  ISETP.EQ.U32.AND P2, PT, R13, 0x1, PT ;  /* 0x000000010d00780c */ /* 0x008fe20003f42070 */
[----:B------:R-:W3:Y:S01]  /*0640*/  F2I.U32.TRUNC.NTZ R12, R12 ;  /* 0x0000000c000c7305 */ /* 0x000ee2000020f000 */
[----:B------:R-:W-:Y:S01]  /*0650*/  LEA.HI R0, R8, R8, RZ, 0x1 ;  /* 0x0000000808007211 */ /* 0x000fe200078f08ff */
[----:B------:R-:W5:Y:S03]  /*0660*/  LDC R7, c[0x0][0x148] ;  /* 0x00005200ff077b82 */ /* 0x000f660000000800 */
[----:B------:R-:W-:Y:S01]  /*0670*/  LOP3.LUT R11, R0, 0xfffffffe, RZ, 0xc0, !PT ;  /* 0xfffffffe000b7812 */ /* 0x000fe200078ec0ff */
[----:B0-----:R-:W-:Y:S01]  /*0680*/  IMAD.MOV R15, RZ, RZ, -R9 ;  /* 0x000000ffff0f7224 */ /* 0x001fe200078e0a09 */
[----:B------:R-:W-:-:S03]  /*0690*/  SHF.R.S32.HI R9, RZ, 0x1f, R2 ;  /* 0x0000001fff097819 */ /* 0x000fc60000011402 */
[----:B--2---:R-:W-:Y:S01]  /*06a0*/  IMAD R3, R10, R15, UR8 ;  /* 0x000000080a037e24 */ /* 0x004fe2000f8e020f */
[----:B------:R-:W-:Y:S01]  /*06b0*/  LEA.HI R9, R9, R2, RZ, 0x2 ;  /* 0x0000000209097211 */ /* 0x000fe200078f10ff */
[C---:B------:R-:W-:Y:S02]  /*06c0*/  IMAD.IADD R0, R8.reuse, 0x1, -R11 ;  /* 0x0000000108007824 */ /* 0x040fe400078e0a0b */
[----:B------:R-:W-:Y:S01]  /*06d0*/  IMAD.SHL.U32 R11, R8, 0x4, RZ ;  /* 0x00000004080b7824 */ /* 0x000fe200078e00ff */
[----:B------:R-:W-:Y:S01]  /*06e0*/  LOP3.LUT R9, R9, 0xfffffffc, RZ, 0xc0, !PT ;  /* 0xfffffffc09097812 */ /* 0x000fe200078ec0ff */
[----:B---3--:R-:W-:Y:S01]  /*06f0*/  IMAD.MOV R21, RZ, RZ, -R12 ;  /* 0x000000ffff157224 */ /* 0x008fe200078e0a0c */
[----:B------:R-:W-:Y:S01]  /*0700*/  ISETP.NE.AND P4, PT, R0, R3, PT ;  /* 0x000000030000720c */ /* 0x000fe20003f85270 */
[----:B-1----:R-:W-:Y:S01]  /*0710*/  @!UP0 ULEA UR6, UR7, UR6, 0x18 ;  /* 0x0000000607068291 */ /* 0x002fe2000f8ec03f */
[----:B------:R-:W-:Y:S01]  /*0720*/  LOP3.LUT R152, R8, 0xc, R11, 0x78, !PT ;  /* 0x0000000c08987812 */ /* 0x000fe200078e780b */
[----:B------:R-:W-:Y:S01]  /*0730*/  IMAD.IADD R0, R2, 0x1, -R9 ;  /* 0x0000000102007824 */ /* 0x000fe200078e0a09 */
[----:B------:R-:W-:Y:S01]  /*0740*/  VOTEU.ALL UP0, P0 ;  /* 0x00000000003f7886 */ /* 0x000fe20000000000 */
[----:B------:R-:W-:Y:S01]  /*0750*/  LOP3.LUT P0, RZ, R6, 0x7, RZ, 0xc0, !PT ;  /* 0x0000000706ff7812 */ /* 0x000fe2000780c0ff */
[----:B------:R-:W-:-:S02]  /*0760*/  VIADD R6, R5, 0xffffffff ;  /* 0xffffffff05067836 */ /* 0x000fc40000000000 */
[----:B------:R-:W-:Y:S01]  /*0770*/  ISETP.NE.AND P1, PT, R0, 0x3, PT ;  /* 0x000000030000780c */ /* 0x000fe20003f25270 */
[----:B-----5:R-:W-:Y:S01]  /*0780*/  IMAD R9, R7, R21, R4 ;  /* 0x0000001507097224 */ /* 0x020fe200078e0204 */
[----:B------:R-:W-:Y:S02]  /*0790*/  ISETP.LT.U32.AND P0, PT, R152, 0x8, !P0 ;  /* 0x000000089800780c */ /* 0x000fe40004701070 */
[----:B------:R-:W-:Y:S01]  /*07a0*/  ISETP.EQ.OR P1, PT, R0, RZ, !P1 ;  /* 0x000000ff0000720c */ /* 0x000fe20004f22670 */
[----:B------:R-:W0:Y:S02]  /*07b0*/  FENCE.VIEW.ASYNC.S ;  /* 0x00000000000073c6 */ /* 0x000e240000000000 */
[----:B0-----:R0:W1:Y:S01]  /*07c0*/  @!UP0 SYNCS.EXCH.64 URZ, [UR6+0xa0], UR4 ;  /* 0x0000a004063f85b2 */ /* 0x0010620008000100 */
[----:B------:R-:W-:Y:S02]  /*07d0*/  @P4 LEA.HI R2, R152, R152, RZ, 0x1 ;  /* 0x0000009898024211 */ /* 0x000fe400078f08ff */
[----:B------:R-:W-:-:S02]  /*07e0*/  ISETP.EQ.AND P1, PT, R5, RZ, P1 ;  /* 0x000000ff0500720c */ /* 0x000fc40000f22270 */
[----:B------:R-:W-:Y:S02]  /*07f0*/  @P4 SHF.R.S32.HI R2, RZ, 0x1, R2 ;  /* 0x00000001ff024819 */ /* 0x000fe40000011402 */
[----:B------:R-:W-:Y:S02]  /*0800*/  ISETP.GE.U32.AND P6, PT, R6, 0x2, PT ;  /* 0x000000020600780c */ /* 0x000fe40003fc6070 */
[----:B------:R-:W-:Y:S02]  /*0810*/  @P4 ISETP.NE.AND P5, PT, R2, R9, PT ;  /* 0x000000090200420c */ /* 0x000fe40003fa5270 */
[----:B------:R-:W-:Y:S02]  /*0820*/  SEL R2, RZ, 0x1, !P0 ;  /* 0x00000001ff027807 */ /* 0x000fe40004000000 */
[----:B------:R-:W-:Y:S02]  /*0830*/  @P4 SEL R23, RZ, 0x1, P5 ;  /* 0x00000001ff174807 */ /* 0x000fe40002800000 */
[----:B------:R-:W-:Y:S01]  /*0840*/  SEL R19, RZ, 0x1, !P1 ;  /* 0x00000001ff137807 */ /* 0x000fe20004800000 */
[----:B------:R0:W2:Y:S01]  /*0850*/  @!UP1 SYNCS.EXCH.64 URZ, [UR6+0xa8], UR4 ;  /* 0x0000a804063f95b2 */ /* 0x0000a20008000100 */
[----:B------:R-:W-:Y:S01]  /*0860*/  LOP3.LUT R23, R23, R2, RZ, 0xc0, !PT ;  /* 0x0000000217177212 */ /* 0x000fe200078ec0ff */
[----:B------:R-:W-:Y:S01]  /*0870*/  NOP ;  /* 0x0000000000007918 */ /* 0x000fe20000000000 */
[----:B------:R-:W-:Y:S01]  /*0880*/  SEL R19, R19, 0x2, P6 ;  /* 0x0000000213137807 */ /* 0x000fe20003000000 */
[----:B------:R-:W-:Y:S06]  /*0890*/  @!P2 BRA `(.L_x_4) ;  /* 0x000000000008a947 */ /* 0x000fec0003800000 */
[----:B-12-4-:R-:W-:Y:S01]  /*08a0*/  UCGABAR_ARV ;  /* 0x00000000000079c7 */ /* 0x016fe20008000000 */
[----:B------:R-:W-:Y:S05]  /*08b0*/  BRA `(.L_x_5) ;  /* 0x0000000000047947 */ /* 0x000fea0003800000 */
.L_x_4:
[----:B-12-4-:R-:W-:Y:S01]  /*08c0*/  NOP ;  /* 0x0000000000007918 */ /* 0x016fe20000000000 */
.L_x_5:
[----:B------:R-:W1:Y:S01]  /*08d0*/  LDC R2, c[0x0][0x65c] ;  /* 0x00019700ff027b82 */ /* 0x000e620000000800 */
[----:B------:R-:W-:Y:S02]  /*08e0*/  IMAD.U32 R8, RZ, RZ, UR8 ;  /* 0x00000008ff087e24 */ /* 0x000fe4000f8e00ff */
[----:B------:R-:W-:Y:S01]  /*08f0*/  IMAD.MOV.U32 R9, RZ, RZ, RZ ;  /* 0x000000ffff097224 */ /* 0x000fe200078e00ff */
[----:B-1----:R-:W-:-:S04]  /*0900*/  ISETP.NE.AND P1, PT, R2, 0x1, PT ;  /* 0x000000010200780c */ /* 0x002fc80003f25270 */
[----:B------:R-:W-:-:S09]  /*0910*/  P2R R5, PR, RZ, 0x2 ;  /* 0x00000002ff057803 */ /* 0x000fd20000000000 */
[----:B------:R-:W1:Y:S01]  /*0920*/  @P1 LDC R17, c[0x0][0x10] ;  /* 0x00000400ff111b82 */ /* 0x000e620000000800 */
[----:B------:R-:W-:Y:S02]  /*0930*/  @P1 IMAD.MOV.U32 R5, RZ, RZ, RZ ;  /* 0x000000ffff051224 */ /* 0x000fe400078e00ff */
[----:B------:R-:W-:-:S05]  /*0940*/  @P1 IMAD.MOV.U32 R13, RZ, RZ, RZ ;  /* 0x000000ffff0d1224 */ /* 0x000fca00078e00ff */
[----:B------:R-:W2:Y:S01]  /*0950*/  @!P1 LDC R11, c[0x0][0xc] ;  /* 0x00000300ff0b9b82 */ /* 0x000ea20000000800 */
[----:B-1----:R-:W-:-:S04]  /*0960*/  @P1 IMAD.WIDE.U32 R16, R17, UR8, R4 ;  /* 0x0000000811101c25 */ /* 0x002fc8000f8e0004 */
[----:B------:R-:W-:Y:S02]  /*0970*/  @P1 IMAD.IADD R17, R17, 0x1, R13 ;  /* 0x0000000111111824 */ /* 0x000fe400078e020d */
[----:B--2---:R-:W-:-:S04]  /*0980*/  @!P1 IMAD.WIDE.U32 R8, R4, R11, R8 ;  /* 0x0000000b04089225 */ /* 0x004fc800078e0008 */
[----:B------:R-:W-:Y:S02]  /*0990*/  @!P1 IMAD.MOV.U32 R16, RZ, RZ, R8 ;  /* 0x000000ffff109224 */ /* 0x000fe400078e0008 */
[----:B------:R-:W-:Y:S01]  /*09a0*/  @!P1 IMAD.MOV.U32 R17, RZ, RZ, R9 ;  /* 0x000000ffff119224 */ /* 0x000fe200078e0009 */
[----:B------:R-:W-:Y:S06]  /*09b0*/  @!P2 BRA `(.L_x_6) ;  /* 0x00000000000ca947 */ /* 0x000fec0003800000 */
[----:B------:R-:W-:Y:S01]  /*09c0*/  UCGABAR_WAIT ;  /* 0x0000000000007dc7 */ /* 0x000fe20008000000 */
[----:B------:R-:W-:Y:S01]  /*09d0*/  CCTL.IVALL ;  /* 0x00000000ff00798f */ /* 0x000fe20002000000 */
[----:B------:R-:W-:Y:S05]  /*09e0*/  BRA `(.L_x_7) ;  /* 0x0000000000047947 */ /* 0x000fea0003800000 */
.L_x_6:
[----:B------:R-:W-:Y:S06]  /*09f0*/  BAR.SYNC.DEFER_BLOCKING 0x0 ;  /* 0x0000000000007b1d */ /* 0x000fec0000010000 */
.L_x_7:
[----:B------:R-:W-:Y:S05]  /*0a00*/  @!P3 BRA `(.L_x_8) ;  /* 0x00000080004cb947 */ /* 0x000fea0003800000 */
[----:B------:R-:W-:-:S13]  /*0a10*/  ISETP.GT.U32.AND P0, PT, R6, 0x1, PT ;  /* 0x000000010600780c */ /* 0x000fda0003f04070 */
[----:B0-----:R-:W-:Y:S05]  /*0a20*/  @P0 EXIT ;  /* 0x000000000000094d */ /* 0x001fea0003800000 */
[----:B------:R-:W-:Y:S01]  /*0a30*/  ULDC.64 UR4, c[0x0][0x650] ;  /* 0x0001940000047ab9 */ /* 0x000fe20000000a00 */
[----:B------:R-:W-:Y:S01]  /*0a40*/  PRMT R0, RZ, 0x7610, R0 ;  /* 0x00007610ff007816 */ /* 0x000fe20000000000 */
[----:B------:R-:W-:Y:S01]  /*0a50*/  IMAD.MOV.U32 R154, RZ, RZ, -0x1 ;  /* 0xffffffffff9a7424 */ /* 0x000fe200078e00ff */
[----:B------:R-:W-:Y:S01]  /*0a60*/  ISETP.GE.U32.AND P0, PT, R16, UR4, PT ;  /* 0x0000000410007c0c */ /* 0x000fe2000bf06070 */
[----:B------:R-:W-:Y:S02]  /*0a70*/  IMAD.MOV.U32 R153, RZ, RZ, -0x1 ;  /* 0xffffffffff997424 */ /* 0x000fe400078e00ff */
[----:B------:R-:W-:Y:S01]  /*0a80*/  IMAD.MOV.U32 R22, RZ, RZ, -0x1 ;  /* 0xffffffffff167424 */ /* 0x000fe200078e00ff */
[----:B------:R-:W-:-:S13]  /*0a90*/  ISETP.GE.U32.AND.EX P0, PT, R17, UR5, PT, P0 ;  /* 0x0000000511007c0c */ /* 0x000fda000bf06100 */
[----:B------:R-:W-:Y:S05]  /*0aa0*/  @P0 BRA `(.L_x_9) ;  /* 0x00000004002c0947 */ /* 0x000fea0003800000 */
[----:B------:R-:W0:Y:S01]  /*0ab0*/  LDC.64 R24, c[0x0][0x628] ;  /* 0x00018a00ff187b82 */ /* 0x000e220000000a00 */
[----:B------:R-:W-:Y:S02]  /*0ac0*/  IMAD.MOV.U32 R8, RZ, RZ, R16 ;  /* 0x000000ffff087224 */ /* 0x000fe400078e0010 */
[----:B------:R-:W-:-:S05]  /*0ad0*/  IMAD.MOV.U32 R9, RZ, RZ, R17 ;  /* 0x000000ffff097224 */ /* 0x000fca00078e0011 */
[----:B------:R-:W1:Y:S08]  /*0ae0*/  LDC R0, c[0x0][0x630] ;  /* 0x00018c00ff007b82 */ /* 0x000e700000000800 */
[----:B------:R-:W2:Y:S01]  /*0af0*/  LDC.64 R26, c[0x0][0x620] ;  /* 0x00018800ff1a7b82 */ /* 0x000ea20000000a00 */
[----:B0-----:R-:W-:-:S04]  /*0b00*/  ISETP.NE.U32.AND P0, PT, R24, RZ, PT ;  /* 0x000000ff1800720c */ /* 0x001fc80003f05070 */
[----:B------:R-:W-:-:S13]  /*0b10*/  ISETP.NE.AND.EX P0, PT, R25, RZ, PT, P0 ;  /* 0x000000ff1900720c */ /* 0x000fda0003f05300 */
[----:B-12---:R-:W-:Y:S05]  /*0b20*/  @!P0 BRA `(.L_x_10) ;  /* 0x0000000000288947 */ /* 0x006fea0003800000 */
[----:B------:R-:W0:Y:S02]  /*0b30*/  LDC R13, c[0x0][0x634] ;  /* 0x00018d00ff0d7b82 */ /* 0x000e240000000800 */
[----:B0-----:R-:W-:-:S05]  /*0b40*/  IADD3 R13, P0, R16, R13, RZ ;  /* 0x0000000d100d7210 */ /* 0x001fca0007f1e0ff */
[----:B------:R-:W-:-:S04]  /*0b50*/  IMAD.X R15, RZ, RZ, R17, P0 ;  /* 0x000000ffff0f7224 */ /* 0x000fc800000e0611 */
[----:B------:R-:W-:-:S04]  /*0b60*/  IMAD.WIDE.U32 R8, R15, R24, RZ ;  /* 0x000000180f087225 */ /* 0x000fc800078e00ff */
[----:B------:R-:W-:-:S04]  /*0b70*/  IMAD.WIDE.U32 R10, P0, R13, R25, R8 ;  /* 0x000000190d0a7225 */ /* 0x000fc80007800008 */
[----:B------:R-:W-:-:S04]  /*0b80*/  IMAD.WIDE.U32 R8, R13, R24, RZ ;  /* 0x000000180d087225 */ /* 0x000fc800078e00ff */
[----:B------:R-:W-:Y:S01]  /*0b90*/  IMAD.X R13, RZ, RZ, RZ, P0 ;  /* 0x000000ffff0d7224 */ /* 0x000fe200000e06ff */
[----:B------:R-:W-:Y:S01]  /*0ba0*/  IADD3 RZ, P0, R9, R10, RZ ;  /* 0x0000000a09ff7210 */ /* 0x000fe20007f1e0ff */
[----:B------:R-:W-:-:S04]  /*0bb0*/  IMAD.MOV.U32 R12, RZ, RZ, R11 ;  /* 0x000000ffff0c7224 */ /* 0x000fc800078e000b */
[----:B------:R-:W-:-:S08]  /*0bc0*/  IMAD.WIDE.U32.X R8, R15, R25, R12, P0 ;  /* 0x000000190f087225 */ /* 0x000fd000000e040c */
.L_x_10:
[----:B------:R-:W0:Y:S01]  /*0bd0*/  LDC.64 R24, c[0x0][0x640] ;  /* 0x00019000ff187b82 */ /* 0x000e220000000a00 */
[-CC-:B------:R-:W-:Y:S01]  /*0be0*/  SHF.R.U64 R28, R8, R0.reuse, R9.reuse ;  /* 0x00000000081c7219 */ /* 0x180fe20000001209 */
[----:B------:R-:W-:Y:S01]  /*0bf0*/  IMAD R30, R7, R21, R4 ;  /* 0x00000015071e7224 */ /* 0x000fe200078e0204 */
[----:B------:R-:W-:Y:S01]  /*0c00*/  SHF.R.U32.HI R0, RZ, R0, R9 ;  /* 0x00000000ff007219 */ /* 0x000fe20000011609 */
[----:B------:R-:W-:Y:S01]  /*0c10*/  IMAD.MOV.U32 R21, RZ, RZ, 0x1 ;  /* 0x00000001ff157424 */ /* 0x000fe200078e00ff */
[----:B------:R-:W-:-:S03]  /*0c20*/  IADD3 R5, P0, RZ, -R28, RZ ;  /* 0x8000001cff057210 */ /* 0x000fc60007f1e0ff */
[----:B------:R-:W1:Y:S02]  /*0c30*/  LDC R6, c[0x0][0x618] ;  /* 0x00018600ff067b82 */ /* 0x000e640000000800 */
[----:B------:R-:W-:-:S04]  /*0c40*/  IMAD.X R9, RZ, RZ, ~R0, P0 ;  /* 0x000000ffff097224 */ /* 0x000fc800000e0e00 */
[-C--:B------:R-:W-:Y:S02]  /*0c50*/  IMAD R0, R9, R26.reuse, RZ ;  /* 0x0000001a09007224 */ /* 0x080fe400078e02ff */
[----:B------:R-:W2:Y:S01]  /*0c60*/  LDC R11, c[0x0][0x608] ;  /* 0x00018200ff0b7b82 */ /* 0x000ea20000000800 */
[----:B------:R-:W-:-:S04]  /*0c70*/  IMAD.WIDE.U32 R8, R5, R26, R16 ;  /* 0x0000001a05087225 */ /* 0x000fc800078e0010 */
[----:B------:R-:W-:-:S03]  /*0c80*/  IMAD R5, R5, R27, R0 ;  /* 0x0000001b05057224 */ /* 0x000fc600078e0200 */
[----:B------:R-:W3:Y:S01]  /*0c90*/  LDC R12, c[0x0][0x658] ;  /* 0x00019600ff0c7b82 */ /* 0x000ee20000000800 */
[----:B0-----:R-:W-:Y:S01]  /*0ca0*/  ISETP.NE.U32.AND P0, PT, R24, RZ, PT ;  /* 0x000000ff1800720c */ /* 0x001fe20003f05070 */
[----:B------:R-:W-:Y:S02]  /*0cb0*/  IMAD.IADD R5, R9, 0x1, R5 ;  /* 0x0000000109057824 */ /* 0x000fe400078e0205 */
[----:B------:R-:W-:Y:S01]  /*0cc0*/  IMAD.MOV.U32 R9, RZ, RZ, -0x1 ;  /* 0xffffffffff097424 */ /* 0x000fe200078e00ff */
[----:B------:R-:W-:-:S03]  /*0cd0*/  ISETP.NE.AND.EX P0, PT, R25, RZ, PT, P0 ;  /* 0x000000ff1900720c */ /* 0x000fc60003f05300 */
[----:B------:R-:W0:Y:S01]  /*0ce0*/  LDC R15, c[0x0][0x600] ;  /* 0x00018000ff0f7b82 */ /* 0x000e220000000800 */
[-CC-:B-1----:R-:W-:Y:S02]  /*0cf0*/  SHF.R.U64 R13, R8, R6.reuse, R5.reuse ;  /* 0x00000006080d7219 */ /* 0x182fe40000001205 */
[----:B------:R-:W-:-:S05]  /*0d00*/  SHF.R.U32.HI R0, RZ, R6, R5 ;  /* 0x00000006ff007219 */ /* 0x000fca0000011605 */
[----:B------:R-:W1:Y:S01]  /*0d10*/  LDC R14, c[0x0][0x648] ;  /* 0x00019200ff0e7b82 */ /* 0x000e620000000800 */
[-CC-:B--2---:R-:W-:Y:S02]  /*0d20*/  SHF.R.U64 R27, R13, R11.reuse, R0.reuse ;  /* 0x0000000b0d1b7219 */ /* 0x184fe40000001200 */
[----:B------:R-:W-:-:S05]  /*0d30*/  SHF.R.U32.HI R5, RZ, R11, R0 ;  /* 0x0000000bff057219 */ /* 0x000fca0000011600 */
[----:B------:R-:W2:Y:S01]  /*0d40*/  LDC R20, c[0x0][0x638] ;  /* 0x00018e00ff147b82 */ /* 0x000ea20000000800 */
[-CC-:B---3--:R-:W-:Y:S02]  /*0d50*/  SHF.R.U64 R26, R27, R12.reuse, R5.reuse ;  /* 0x0000000c1b1a7219 */ /* 0x188fe40000001205 */
[-C--:B------:R-:W-:Y:S02]  /*0d60*/  SHF.L.U32 R0, R9, R12.reuse, RZ ;  /* 0x0000000c09007219 */ /* 0x080fe400000006ff */
[----:B------:R-:W-:Y:S01]  /*0d70*/  SHF.R.U32.HI R5, RZ, R12, R5 ;  /* 0x0000000cff057219 */ /* 0x000fe20000011605 */
[----:B------:R-:W-:Y:S01]  /*0d80*/  IMAD.MOV.U32 R4, RZ, RZ, R26 ;  /* 0x000000ffff047224 */ /* 0x000fe200078e001a */
[----:B------:R-:W-:Y:S01]  /*0d90*/  LOP3.LUT R10, RZ, R0, RZ, 0x33, !PT ;  /* 0x00000000ff0a7212 */ /* 0x000fe200078e33ff */
[----:B------:R-:W3:Y:S01]  /*0da0*/  LDC R22, c[0x0][0x610] ;  /* 0x00018400ff167b82 */ /* 0x000ee20000000800 */
[----:B------:R-:W-:Y:S05]  /*0db0*/  @!P0 BRA `(.L_x_11) ;  /* 0x0000000000288947 */ /* 0x000fea0003800000 */
[----:B------:R-:W4:Y:S02]  /*0dc0*/  LDC R9, c[0x0][0x64c] ;  /* 0x00019300ff097b82 */ /* 0x000f240000000800 */
[----:B----4-:R-:W-:-:S05]  /*0dd0*/  IADD3 R9, P0, R26, R9, RZ ;  /* 0x000000091a097210 */ /* 0x010fca0007f1e0ff */
        /* <DEDUP_REMOVED lines=8> */
.L_x_11:
[----:B-1----:R-:W-:Y:S01]  /*0e60*/  SHF.R.U64 R4, R4, R14, R5 ;  /* 0x0000000e04047219 */ /* 0x002fe20000001205 */
[----:B0-----:R-:W-:Y:S01]  /*0e70*/  VIADD R6, R15, 0xffffffff ;  /* 0xffffffff0f067836 */ /* 0x001fe20000000000 */
[----:B------:R-:W-:Y:S02]  /*0e80*/  SHF.L.U32 R0, R21, R12, RZ ;  /* 0x0000000c15007219 */ /* 0x000fe400000006ff */
[----:B------:R-:W-:Y:S01]  /*0e90*/  LOP3.LUT R5, R27, R10, RZ, 0xc0, !PT ;  /* 0x0000000a1b057212 */ /* 0x000fe200078ec0ff */
[----:B------:R-:W-:Y:S01]  /*0ea0*/  IMAD.MOV R7, RZ, RZ, -R4 ;  /* 0x000000ffff077224 */ /* 0x000fe200078e0a04 */
[----:B------:R-:W-:Y:S02]  /*0eb0*/  SEL R3, R3, R30, !P1 ;  /* 0x0000001e03037207 */ /* 0x000fe40004800000 */
[----:B------:R-:W-:Y:S01]  /*0ec0*/  LOP3.LUT R6, R13, R6, RZ, 0xc0, !PT ;  /* 0x000000060d067212 */ /* 0x000fe200078ec0ff */
[----:B------:R-:W-:Y:S02]  /*0ed0*/  IMAD R4, R0, R4, R5 ;  /* 0x0000000400047224 */ /* 0x000fe400078e0205 */
[----:B--2---:R-:W-:-:S02]  /*0ee0*/  IMAD R0, R7, R20, R26 ;  /* 0x0000001407007224 */ /* 0x004fc400078e021a */
[----:B---3--:R-:W-:Y:S02]  /*0ef0*/  IMAD R3, R4, R22, R3 ;  /* 0x0000001604037224 */ /* 0x008fe400078e0203 */
[----:B------:R-:W-:Y:S02]  /*0f00*/  IMAD R154, R0, R15, R6 ;  /* 0x0000000f009a7224 */ /* 0x000fe400078e0206 */
[----:B------:R-:W-:Y:S02]  /*0f10*/  IMAD.MOV.U32 R4, RZ, RZ, 0x1 ;  /* 0x00000001ff047424 */ /* 0x000fe400078e00ff */
[----:B------:R-:W-:Y:S01]  /*0f20*/  IMAD.MOV.U32 R22, RZ, RZ, R28 ;  /* 0x000000ffff167224 */ /* 0x000fe200078e001c */
[----:B------:R-:W-:Y:S02]  /*0f30*/  SEL R153, R154, R3, !P1 ;  /* 0x000000039a997207 */ /* 0x000fe40004800000 */
[----:B------:R-:W-:Y:S02]  /*0f40*/  PRMT R0, R4, 0x7610, R0 ;  /* 0x0000761004007816 */ /* 0x000fe40000000000 */
[----:B------:R-:W-:-:S07]  /*0f50*/  SEL R154, R3, R154, !P1 ;  /* 0x0000009a039a7207 */ /* 0x000fce0004800000 */
.L_x_9:
[----:B------:R-:W-:-:S08]  /*0f60*/  NOP ;  /* 0x0000000000007918 */ /* 0x000fd00000000000 */
[----:B------:R-:W0:Y:S02]  /*0f70*/  USETMAXREG.TRY_ALLOC.CTAPOOL UP0, 0xe8 ;  /* 0x000000e8000079c8 */ /* 0x000e240008000600 */
[----:B0-----:R-:W-:-:S13]  /*0f80*/  PLOP3.LUT P0, PT, PT, PT, UP0, 0x80, 0x0 ;  /* 0x000000000000781c */ /* 0x001fda0003f0f008 */
[----:B------:R-:W-:Y:S05]  /*0f90*/  @!P0 BRA `(.L_x_9) ;  /* 0xfffffffc00f08947 */ /* 0x000fea000383ffff */
[----:B------:R-:W-:Y:S01]  /*0fa0*/  ULDC.64 UR4, c[0x0][0x598] ;  /* 0x0001660000047ab9 */ /* 0x000fe20000000a00 */
[----:B------:R-:W-:Y:S01]  /*0fb0*/  ULDC.64 UR36, c[0x0][0x208] ;  /* 0x0000820000247ab9 */ /* 0x000fe20000000a00 */
[----:B------:R-:W-:-:S04]  /*0fc0*/  ISETP.NE.U32.AND P0, PT, RZ, UR4, PT ;  /* 0x00000004ff007c0c */ /* 0x000fc8000bf05070 */
[----:B------:R-:W-:-:S13]  /*0fd0*/  ISETP.NE.AND.EX P0, PT, RZ, UR5, PT, P0 ;  /* 0x00000005ff007c0c */ /* 0x000fda000bf05300 */
[----:B------:R-:W-:Y:S05]  /*0fe0*/  @!P0 BRA `(.L_x_12) ;  /* 0x00000000001c8947 */ /* 0x000fea0003800000 */
[----:B------:R-:W0:Y:S02]  /*0ff0*/  LDC.64 R4, c[0x0][0x598] ;  /* 0x00016600ff047b82 */ /* 0x000e240000000a00 */
[----:B0-----:R-:W2:Y:S02]  /*1000*/  LDG.E.64 R4, desc[UR36][R4.64] ;  /* 0x0000002404047981 */ /* 0x001ea4000c1e1b00 */
[----:B--2---:R-:W-:-:S04]  /*1010*/  ISETP.NE.U32.AND P0, PT, R4, RZ, PT ;  /* 0x000000ff0400720c */ /* 0x004fc80003f05070 */
[----:B------:R-:W-:-:S13]  /*1020*/  ISETP.NE.AND.EX P0, PT, R5, RZ, PT, P0 ;  /* 0x000000ff0500720c */ /* 0x000fda0003f05300 */
[----:B------:R-:W-:Y:S05]  /*1030*/  @!P0 BRA `(.L_x_12) ;  /* 0x0000000000088947 */ /* 0x000fea0003800000 */
[----:B------:R0:W5:Y:S01]  /*1040*/  LD.E R155, desc[UR36][R4.64] ;  /* 0x00000024049b7980 */ /* 0x000162000c101900 */
[----:B------:R-:W-:Y:S05]  /*1050*/  BRA `(.L_x_13) ;  /* 0x0000000000247947 */ /* 0x000fea0003800000 */
.L_x_12:
[----:B------:R-:W-:Y:S02]  /*1060*/  ULDC.64 UR4, c[0x0][0x588] ;  /* 0x0001620000047ab9 */ /* 0x000fe40000000a00 */
[----:B------:R-:W-:-:S04]  /*1070*/  ISETP.NE.U32.AND P0, PT, RZ, UR4, PT ;  /* 0x00000004ff007c0c */ /* 0x000fc8000bf05070 */
[----:B------:R-:W-:-:S13]  /*1080*/  ISETP.NE.AND.EX P0, PT, RZ, UR5, PT, P0 ;  /* 0x00000005ff007c0c */ /* 0x000fda000bf05300 */
[----:B------:R-:W-:Y:S05]  /*1090*/  @!P0 BRA `(.L_x_14) ;  /* 0x00000000000c8947 */ /* 0x000fea0003800000 */
[----:B------:R-:W0:Y:S02]  /*10a0*/  LDC.64 R4, c[0x0][0x588] ;  /* 0x00016200ff047b82 */ /* 0x000e240000000a00 */
[----:B0-----:R1:W5:Y:S01]  /*10b0*/  LDG.E R155, desc[UR36][R4.64] ;  /* 0x00000024049b7981 */ /* 0x001362000c1e1900 */
[----:B------:R-:W-:Y:S05]  /*10c0*/  BRA `(.L_x_13) ;  /* 0x0000000000087947 */ /* 0x000fea0003800000 */
.L_x_14:
[----:B------:R-:W-:Y:S02]  /*10d0*/  ULDC UR4, c[0x0][0x580] ;  /* 0x0001600000047ab9 */ /* 0x000fe40000000800 */
[----:B------:R-:W-:-:S07]  /*10e0*/  IMAD.U32 R155, RZ, RZ, UR4 ;  /* 0x00000004ff9b7e24 */ /* 0x000fce000f8e00ff */
.L_x_13:
[----:B------:R-:W-:Y:S02]  /*10f0*/  ULDC.64 UR4, c[0x0][0x5a0] ;  /* 0x0001680000047ab9 */ /* 0x000fe40000000a00 */
[----:B------:R-:W-:-:S04]  /*1100*/  ISETP.NE.U32.AND P0, PT, RZ, UR4, PT ;  /* 0x00000004ff007c0c */ /* 0x000fc8000bf05070 */
[----:B------:R-:W-:-:S13]  /*1110*/  ISETP.NE.AND.EX P0, PT, RZ, UR5, PT, P0 ;  /* 0x00000005ff007c0c */ /* 0x000fda000bf05300 */
[----:B------:R-:W-:Y:S05]  /*1120*/  @!P0 BRA `(.L_x_15) ;  /* 0x00000000001c8947 */ /* 0x000fea0003800000 */
[----:B01----:R-:W0:Y:S02]  /*1130*/  LDC.64 R4, c[0x0][0x5a0] ;  /* 0x00016800ff047b82 */ /* 0x003e240000000a00 */
[----:B0-----:R-:W2:Y:S02]  /*1140*/  LDG.E.64 R4, desc[UR36][R4.64] ;  /* 0x0000002404047981 */ /* 0x001ea4000c1e1b00 */
[----:B--2---:R-:W-:-:S04]  /*1150*/  ISETP.NE.U32.AND P0, PT, R4, RZ, PT ;  /* 0x000000ff0400720c */ /* 0x004fc80003f05070 */
[----:B------:R-:W-:-:S13]  /*1160*/  ISETP.NE.AND.EX P0, PT, R5, RZ, PT, P0 ;  /* 0x000000ff0500720c */ /* 0x000fda0003f05300 */
[----:B------:R-:W-:Y:S05]  /*1170*/  @!P0 BRA `(.L_x_15) ;  /* 0x0000000000088947 */ /* 0x000fea0003800000 */
[----:B------:R0:W5:Y:S01]  /*1180*/  LD.E R156, desc[UR36][R4.64] ;  /* 0x00000024049c7980 */ /* 0x000162000c101900 */
[----:B------:R-:W-:Y:S05]  /*1190*/  BRA `(.L_x_16) ;  /* 0x0000000000247947 */ /* 0x000fea0003800000 */
.L_x_15:
[----:B------:R-:W-:Y:S02]  /*11a0*/  ULDC.64 UR4, c[0x0][0x590] ;  /* 0x0001640000047ab9 */ /* 0x000fe40000000a00 */
[----:B------:R-:W-:-:S04]  /*11b0*/  ISETP.NE.U32.AND P0, PT, RZ, UR4, PT ;  /* 0x00000004ff007c0c */ /* 0x000fc8000bf05070 */
[----:B------:R-:W-:-:S13]  /*11c0*/  ISETP.NE.AND.EX P0, PT, RZ, UR5, PT, P0 ;  /* 0x00000005ff007c0c */ /* 0x000fda000bf05300 */
[----:B------:R-:W-:Y:S05]  /*11d0*/  @!P0 BRA `(.L_x_17) ;  /* 0x00000000000c8947 */ /* 0x000fea0003800000 */
[----:B------:R-:W2:Y:S02]  /*11e0*/  LDC.64 R156, c[0x0][0x590] ;  /* 0x00016400ff9c7b82 */ /* 0x000ea40000000a00 */
[----:B--2---:R2:W5:Y:S01]  /*11f0*/  LDG.E R156, desc[UR36][R156.64] ;  /* 0x000000249c9c7981 */ /* 0x004562000c1e1900 */
[----:B------:R-:W-:Y:S05]  /*1200*/  BRA `(.L_x_16) ;  /* 0x0000000000087947 */ /* 0x000fea0003800000 */
.L_x_17:
[----:B------:R-:W-:Y:S02]  /*1210*/  ULDC UR4, c[0x0][0x584] ;  /* 0x0001610000047ab9 */ /* 0x000fe40000000800 */
[----:B------:R-:W-:-:S07]  /*1220*/  IMAD.U32 R156, RZ, RZ, UR4 ;  /* 0x00000004ff9c7e24 */ /* 0x000fce000f8e00ff */
.L_x_16:
[----:B------:R-:W-:-:S13]  /*1230*/  LOP3.LUT P0, RZ, R0, 0xff, RZ, 0xc0, !PT ;  /* 0x000000ff00ff7812 */ /* 0x000fda000780c0ff */
[----:B------:R-:W-:Y:S05]  /*1240*/  @!P0 EXIT ;  /* 0x000000000000894d */ /* 0x000fea0003800000 */
[----:B------:R-:W-:Y:S01]  /*1250*/  ULDC UR4, c[0x0][0x28c] ;  /* 0x0000a30000047ab9 */ /* 0x000fe20000000800 */
[----:B------:R-:W-:Y:S01]  /*1260*/  UMOV UR38, URZ ;  /* 0x0000003f00267c82 */ /* 0x000fe20008000000 */
[----:B------:R-:W-:Y:S01]  /*1270*/  UIADD3 UR4, UR4, 0x3f, URZ ;  /* 0x0000003f04047890 */ /* 0x000fe2000fffe03f */
[----:B------:R-:W-:-:S03]  /*1280*/  UMOV UR39, URZ ;  /* 0x0000003f00277c82 */ /* 0x000fc60008000000 */
[----:B------:R-:W-:-:S04]  /*1290*/  USHF.R.S32.HI UR5, URZ, 0x1f, UR4 ;  /* 0x0000001f3f057899 */ /* 0x000fc80008011404 */
[----:B------:R-:W-:-:S04]  /*12a0*/  ULEA.HI UR5, UR5, UR4, URZ, 0x6 ;  /* 0x0000000405057291 */ /* 0x000fc8000f8f303f */
[----:B------:R-:W-:-:S12]  /*12b0*/  USHF.R.S32.HI UR40, URZ, 0x6, UR5 ;  /* 0x000000063f287899 */ /* 0x000fd80008011405 */
.L_x_297:
[----:B------:R-:W-:Y:S01]  /*12c0*/  LOP3.LUT R0, R18, 0x80, RZ, 0xc0, !PT ;  /* 0x0000008012007812 */ /* 0x000fe200078ec0ff */
[----:B------:R-:W3:Y:S01]  /*12d0*/  S2UR UR7, SR_CgaCtaId ;  /* 0x00000000000779c3 */ /* 0x000ee20000008800 */
[----:B------:R-:W-:Y:S02]  /*12e0*/  UMOV UR6, 0x400 ;  /* 0x0000040000067882 */ /* 0x000fe40000000000 */
[----:B------:R-:W-:-:S06]  /*12f0*/  SHF.R.U32.HI R0, RZ, 0x7, R0 ;  /* 0x00000007ff007819 */ /* 0x000fcc0000011600 */
[----:B----4-:R-:W4:Y:S01]  /*1300*/  SHFL.IDX PT, R0, R0, RZ, 0x1f ;  /* 0x00001fff00007589 */ /* 0x010f2200000e0000 */
[----:B---3--:R-:W-:Y:S01]  /*1310*/  ULEA UR6, UR7, UR6, 0x18 ;  /* 0x0000000607067291 */ /* 0x008fe2000f8ec03f */
[----:B----4-:R-:W-:-:S13]  /*1320*/  R2UR UR4, R0 ;  /* 0x00000000000472ca */ /* 0x010fda00000e0000 */
[----:B------:R-:W-:-:S04]  /*1330*/  ULEA.HI UR5, UR4, UR4, URZ, 0x1 ;  /* 0x0000000404057291 */ /* 0x000fc8000f8f083f */
[----:B------:R-:W-:-:S04]  /*1340*/  ULOP3.LUT UR5, UR5, 0xffffe, URZ, 0xc0, !UPT ;  /* 0x000ffffe05057892 */ /* 0x000fc8000f8ec03f */
[----:B------:R-:W-:-:S03]  /*1350*/  UIADD3 UR5, UR4, -UR5, URZ ;  /* 0x8000000504057290 */ /* 0x000fc6000fffe03f */
[----:B------:R-:W-:Y:S01]  /*1360*/  ULDC UR4, c[0x0][0x28c] ;  /* 0x0000a30000047ab9 */ /* 0x000fe20000000800 */
[----:B------:R-:W-:Y:S01]  /*1370*/  ULEA UR5, UR5, UR6, 0xc ;  /* 0x0000000605057291 */ /* 0x000fe2000f8e603f */
[----:B------:R-:W-:-:S03]  /*1380*/  ISETP.LT.AND P0, PT, RZ, UR4, PT ;  /* 0x00000004ff007c0c */ /* 0x000fc6000bf01270 */
[----:B------:R-:W-:-:S04]  /*1390*/  UIADD3 UR5, UR5, 0x180, URZ ;  /* 0x0000018005057890 */ /* 0x000fc8000fffe03f */
[----:B------:R-:W-:-:S04]  /*13a0*/  USHF.R.U32.HI UR5, URZ, 0x4, UR5 ;  /* 0x000000043f057899 */ /* 0x000fc80008011605 */
[----:B------:R-:W-:-:S04]  /*13b0*/  ULOP3.LUT UR5, UR5, 0x3fff, URZ, 0xc0, !UPT ;  /* 0x00003fff05057892 */ /* 0x000fc8000f8ec03f */
[----:B------:R-:W-:Y:S01]  /*13c0*/  ULOP3.LUT UR41, UR5, 0x10000, URZ, 0xfc, !UPT ;  /* 0x0001000005297892 */ /* 0x000fe2000f8efc3f */
[----:B01----:R-:W-:Y:S11]  /*13d0*/  @P0 BRA `(.L_x_18) ;  /* 0x0000000000400947 */ /* 0x003ff60003800000 */
[----:B------:R-:W-:Y:S01]  /*13e0*/  MOV R0, 0x0 ;  /* 0x0000000000007802 */ /* 0x000fe20000000f00 */
[----:B------:R-:W-:Y:S01]  /*13f0*/  ULDC.64 UR4, c[0x4][0x68] ;  /* 0x01001a0000047ab9 */ /* 0x000fe20000000a00 */
[----:B------:R-:W-:Y:S01]  /*1400*/  ULDC.64 UR6, c[0x4][0x8] ;  /* 0x0100020000067ab9 */ /* 0x000fe20000000a00 */
[----:B01----:R-:W-:Y:S01]  /*1410*/  IMAD.U32 R4, RZ, RZ, UR4 ;  /* 0x00000004ff047e24 */ /* 0x003fe2000f8e00ff */
[----:B------:R0:W1:Y:S01]  /*1420*/  LDC.64 R14, c[0x4][R0] ;  /* 0x01000000000e7b82 */ /* 0x0000620000000a00 */
[----:B------:R-:W-:Y:S01]  /*1430*/  IMAD.U32 R5, RZ, RZ, UR5 ;  /* 0x00000005ff057e24 */ /* 0x000fe2000f8e00ff */
[----:B------:R-:W-:Y:S01]  /*1440*/  ULDC.64 UR4, c[0x4][0x70] ;  /* 0x01001c0000047ab9 */ /* 0x000fe20000000a00 */
[----:B------:R-:W-:Y:S02]  /*1450*/  IMAD.U32 R10, RZ, RZ, UR6 ;  /* 0x00000006ff0a7e24 */ /* 0x000fe4000f8e00ff */
[----:B------:R-:W-:Y:S02]  /*1460*/  IMAD.U32 R6, RZ, RZ, UR4 ;  /* 0x00000004ff067e24 */ /* 0x000fe4000f8e00ff */
[----:B------:R-:W-:-:S02]  /*1470*/  IMAD.U32 R7, RZ, RZ, UR5 ;  /* 0x00000005ff077e24 */ /* 0x000fc4000f8e00ff */
[----:B------:R-:W-:Y:S02]  /*1480*/  IMAD.U32 R11, RZ, RZ, UR7 ;  /* 0x00000007ff0b7e24 */ /* 0x000fe4000f8e00ff */
[----:B------:R-:W-:Y:S02]  /*1490*/  IMAD.MOV.U32 R8, RZ, RZ, 0x1e1 ;  /* 0x000001e1ff087424 */ /* 0x000fe400078e00ff */
[----:B------:R-:W-:Y:S02]  /*14a0*/  IMAD.MOV.U32 R12, RZ, RZ, 0x1 ;  /* 0x00000001ff0c7424 */ /* 0x000fe400078e00ff */
[----:B0-----:R-:W-:-:S07]  /*14b0*/  IMAD.MOV.U32 R13, RZ, RZ, RZ ;  /* 0x000000ffff0d7224 */ /* 0x001fce00078e00ff */
[----:B------:R-:W-:-:S07]  /*14c0*/  LEPC R20, `(.L_x_18) ;  /* 0x000000001014794e */ /* 0x000fce0000000000 */
[----:B-12--5:R-:W-:Y:S05]  /*14d0*/  CALL.ABS.NOINC R14 ;  /* 0x000000000e007343 */ /* 0x026fea0003c00000 */
.L_x_18:
[----:B------:R-:W-:-:S04]  /*14e0*/  LOP3.LUT R0, R19, 0x1, RZ, 0xfc, !PT ;  /* 0x0000000113007812 */ /* 0x000fc800078efcff */
[----:B------:R-:W-:-:S13]  /*14f0*/  ISETP.NE.AND P0, PT, R0, 0x3, PT ;  /* 0x000000030000780c */ /* 0x000fda0003f05270 */
[----:B------:R-:W-:Y:S05]  /*1500*/  @!P0 BRA `(.L_x_19) ;  /* 0x0000000000048947 */ /* 0x000fea0003800000 */
[----:B------:R-:W-:Y:S01]  /*1510*/  BPT.TRAP 0x1 ;  /* 0x000000040000795c */ /* 0x000fe20000300000 */
.L_x_19:
[----:B------:R-:W3:Y:S01]  /*1520*/  S2UR UR5, SR_CgaCtaId ;  /* 0x00000000000579c3 */ /* 0x000ee20000008800 */
[----:B------:R-:W-:Y:S01]  /*1530*/  UMOV UR4, 0x400 ;  /* 0x0000040000047882 */ /* 0x000fe20000000000 */
[----:B------:R-:W-:Y:S02]  /*1540*/  IMAD.U32 R0, RZ, RZ, UR38 ;  /* 0x00000026ff007e24 */ /* 0x000fe4000f8e00ff */
[----:B------:R-:W-:-:S03]  /*1550*/  IMAD.U32 R3, RZ, RZ, UR39 ;  /* 0x00000027ff037e24 */ /* 0x000fc6000f8e00ff */
[----:B------:R-:W-:Y:S01]  /*1560*/  SHF.L.U32 R0, R0, 0x1f, RZ ;  /* 0x0000001f00007819 */ /* 0x000fe200000006ff */
[----:B---3--:R-:W-:-:S06]  /*1570*/  ULEA UR4, UR5, UR4, 0x18 ;  /* 0x0000000405047291 */ /* 0x008fcc000f8ec03f */
[----:B------:R-:W-:-:S04]  /*1580*/  IMAD.U32 R6, RZ, RZ, UR4 ;  /* 0x00000004ff067e24 */ /* 0x000fc8000f8e00ff */
[----:B------:R-:W-:-:S04]  /*1590*/  IMAD R3, R3, 0x8, R6 ;  /* 0x0000000803037824 */ /* 0x000fc800078e0206 */
[----:B------:R3:W4:Y:S01]  /*15a0*/  SYNCS.PHASECHK.TRANS64.TRYWAIT P1, [R3+URZ], R0 ;  /* 0x00000000030075a7 */ /* 0x000722000802017f */
[----:B------:R-:W-:Y:S05]  /*15b0*/  @!P0 BRA `(.L_x_20) ;  /* 0x0000000000048947 */ /* 0x000fea0003800000 */
[----:B------:R-:W-:Y:S01]  /*15c0*/  BPT.TRAP 0x1 ;  /* 0x000000040000795c */ /* 0x000fe20000300000 */
.L_x_20:
[----:B----4-:R-:W-:Y:S05]  /*15d0*/  @P1 BRA `(.L_x_21) ;  /* 0x0000000000081947 */ /* 0x010fea0003800000 */
[----:B------:R-:W4:Y:S02]  /*15e0*/  SYNCS.PHASECHK.TRANS64.TRYWAIT P1, [R3+URZ], R0 ;  /* 0x00000000030075a7 */ /* 0x000f24000802017f */
[----:B----4-:R-:W-:Y:S05]  /*15f0*/  @!P1 BRA `(.L_x_22) ;  /* 0x0000008c00a49947 */ /* 0x010fea0003800000 */
.L_x_21:
[----:B------:R-:W-:-:S04]  /*1600*/  UISETP.LT.AND UP0, UPT, UR40, 0x1, UPT ;  /* 0x000000012800788c */ /* 0x000fc8000bf01270 */
[----:B------:R-:W-:-:S06]  /*1610*/  USEL UR4, UR40, 0x1, UP0 ;  /* 0x0000000128047887 */ /* 0x000fcc0008000000 */
[----:B---34-:R-:W-:Y:S01]  /*1620*/  IMAD.U32 R0, RZ, RZ, UR4 ;  /* 0x00000004ff007e24 */ /* 0x018fe2000f8e00ff */
[----:B------:R-:W-:Y:S05]  /*1630*/  WARPSYNC.ALL ;  /* 0x0000000000007948 */ /* 0x000fea0003800000 */
[----:B------:R-:W-:-:S04]  /*1640*/  IADD3 R0, -R0, UR40, RZ ;  /* 0x0000002800007c10 */ /* 0x000fc8000fffe1ff */
[----:B------:R-:W-:Y:S02]  /*1650*/  ISETP.GE.AND P1, PT, R0, 0x1, PT ;  /* 0x000000010000780c */ /* 0x000fe40003f26270 */
[----:B------:R-:W-:Y:S01]  /*1660*/  R2UR UR4, R6 ;  /* 0x00000000060472ca */ /* 0x000fe200000e0000 */
[----:B------:R-:W-:Y:S01]  /*1670*/  ULEA UR5, UR39, UR41, 0xa ;  /* 0x0000002927057291 */ /* 0x000fe2000f8e503f */
[----:B------:R-:W-:Y:S01]  /*1680*/  WARPGROUP.ARRIVE ;  /* 0x00000000000079c5 */ /* 0x000fe20000000000 */
[----:B------:R-:W-:Y:S01]  /*1690*/  UMOV UR9, 0x80000020 ;  /* 0x8000002000097882 */ /* 0x000fe20000000000 */
[----:B------:R-:W-:-:S04]  /*16a0*/  UMOV UR11, 0x80000020 ;  /* 0x80000020000b7882 */ /* 0x000fc80000000000 */
[----:B------:R-:W-:-:S05]  /*16b0*/  UMOV UR8, UR5 ;  /* 0x0000000500087c82 */ /* 0x000fca0008000000 */
[----:B------:R-:W-:-:S04]  /*16c0*/  UIADD3 UR4, UR4, 0x24180, URZ ;  /* 0x0002418004047890 */ /* 0x000fc8000fffe03f */
[----:B------:R-:W-:-:S04]  /*16d0*/  USHF.R.U32.HI UR4, URZ, 0x4, UR4 ;  /* 0x000000043f047899 */ /* 0x000fc80008011604 */
[----:B------:R-:W-:-:S04]  /*16e0*/  ULOP3.LUT UR4, UR4, 0x3fff, URZ, 0xc0, !UPT ;  /* 0x00003fff04047892 */ /* 0x000fc8000f8ec03f */
[----:B------:R-:W-:-:S04]  /*16f0*/  ULOP3.LUT UR4, UR4, 0x10000, URZ, 0xfc, !UPT ;  /* 0x0001000004047892 */ /* 0x000fc8000f8efc3f */
[----:B------:R-:W-:-:S07]  /*1700*/  ULEA UR6, UR39, UR4, 0x9 ;  /* 0x0000000427067291 */ /* 0x000fce000f8e483f */
[----:B------:R-:W-:Y:S02]  /*1710*/  UMOV UR10, UR6 ;  /* 0x00000006000a7c82 */ /* 0x000fe40008000000 */
[----:B------:R-:W-:Y:S01]  /*1720*/  IGMMA.64x128x32.S8.S8 R88, gdesc[UR8], RZ, !UPT, gsb0 ;  /* 0x03600000085879f1 */ /* 0x000fe2000c0410ff */
[----:B------:R-:W-:Y:S01]  /*1730*/  UIADD3 UR8, UR5, 0x200, URZ ;  /* 0x0000020005087890 */ /* 0x000fe2000fffe03f */
[----:B------:R-:W-:Y:S01]  /*1740*/  UMOV UR9, 0x80000020 ;  /* 0x8000002000097882 */ /* 0x000fe20000000000 */
[----:B------:R-:W-:Y:S02]  /*1750*/  WARPGROUP.DEPBAR.LE gsb0, 0x0 ;  /* 0x00008000000079c5 */ /* 0x000fe40000010000 */
[----:B------:R-:W-:-:S06]  /*1760*/  WARPGROUP.ARRIVE ;  /* 0x00000000000079c5 */ /* 0x000fcc0000000000 */
[----:B------:R-:W-:Y:S01]  /*1770*/  IGMMA.64x128x32.S8.S8 R24, gdesc[UR8], RZ, !UPT, gsb0 ;  /* 0x03600000081879f1 */ /* 0x000fe2000c0410ff */
[----:B------:R-:W-:Y:S02]  /*1780*/  UIADD3 UR8, UR5, 0x2, URZ ;  /* 0x0000000205087890 */ /* 0x000fe4000fffe03f */
[----:B------:R-:W-:Y:S01]  /*1790*/  UIADD3 UR10, UR6, 0x2, URZ ;  /* 0x00000002060a7890 */ /* 0x000fe2000fffe03f */
[----:B------:R-:W-:Y:S01]  /*17a0*/  UMOV UR9, 0x80000020 ;  /* 0x8000002000097882 */ /* 0x000fe20000000000 */
[----:B------:R-:W-:Y:S01]  /*17b0*/  UMOV UR11, 0x80000020 ;  /* 0x80000020000b7882 */ /* 0x000fe20000000000 */
[----:B------:R-:W-:Y:S02]  /*17c0*/  WARPGROUP.DEPBAR.LE gsb0, 0x0 ;  /* 0x00008000000079c5 */ /* 0x000fe40000010000 */
[----:B------:R-:W-:-:S06]  /*17d0*/  WARPGROUP.ARRIVE ;  /* 0x00000000000079c5 */ /* 0x000fcc0000000000 */
[----:B------:R-:W-:Y:S01]  /*17e0*/  IGMMA.64x128x32.S8.S8 R88, gdesc[UR8], R88, gsb0 ;  /* 0x03600000085879f1 */ /* 0x000fe20008041058 */
[----:B------:R-:W-:Y:S01]  /*17f0*/  UIADD3 UR8, UR5, 0x202, URZ ;  /* 0x0000020205087890 */ /* 0x000fe2000fffe03f */
[----:B------:R-:W-:Y:S01]  /*1800*/  UMOV UR9, 0x80000020 ;  /* 0x8000002000097882 */ /* 0x000fe20000000000 */
[----:B------:R-:W-:Y:S02]  /*1810*/  WARPGROUP.DEPBAR.LE gsb0, 0x0 ;  /* 0x00008000000079c5 */ /* 0x000fe40000010000 */
[----:B------:R-:W-:-:S06]  /*1820*/  WARPGROUP.ARRIVE ;  /* 0x00000000000079c5 */ /* 0x000fcc0000000000 */
[----:B------:R-:W-:Y:S03]  /*1830*/  IGMMA.64x128x32.S8.S8 R24, gdesc[UR8], R24, gsb0 ;  /* 0x03600000081879f1 */ /* 0x000fe60008041018 */
[----:B------:R-:W-:Y:S02]  /*1840*/  WARPGROUP.DEPBAR.LE gsb0, 0x0 ;  /* 0x00008000000079c5 */ /* 0x000fe40000010000 */
[----:B------:R-:W-:Y:S05]  /*1850*/  @!P1 BRA `(.L_x_23) ;  /* 0x0000000400149947 */ /* 0x000fea0003800000 */
[----:B------:R-:W-:Y:S02]  /*1860*/  UIADD3 UR5, UR39, 0x1, URZ ;  /* 0x0000000127057890 */ /* 0x000fe4000fffe03f */
[----:B------:R-:W-:Y:S02]  /*1870*/  IMAD.U32 R3, RZ, RZ, UR39 ;  /* 0x00000027ff037e24 */ /* 0x000fe4000f8e00ff */
[----:B------:R-:W-:-:S04]  /*1880*/  UISETP.NE.AND UP0, UPT, UR5, 0x9, UPT ;  /* 0x000000090500788c */ /* 0x000fc8000bf05270 */
[----:B------:R-:W-:Y:S02]  /*1890*/  USEL UR6, URZ, 0x1, UP0 ;  /* 0x000000013f067887 */ /* 0x000fe40008000000 */
[----:B------:R-:W-:Y:S02]  /*18a0*/  USEL UR5, UR5, URZ, UP0 ;  /* 0x0000003f05057287 */ /* 0x000fe40008000000 */
[----:B------:R-:W-:-:S06]  /*18b0*/  ULOP3.LUT UR6, UR38, UR6, URZ, 0x3c, !UPT ;  /* 0x0000000626067292 */ /* 0x000fcc000f8e3c3f */
[----:B------:R-:W-:-:S07]  /*18c0*/  IMAD.U32 R7, RZ, RZ, UR6 ;  /* 0x00000006ff077e24 */ /* 0x000fce000f8e00ff */
.L_x_30:
[----:B------:R-:W-:Y:S05]  /*18d0*/  @!P0 BRA `(.L_x_24) ;  /* 0x0000000000048947 */ /* 0x000fea0003800000 */
[----:B------:R-:W-:Y:S01]  /*18e0*/  BPT.TRAP 0x1 ;  /* 0x000000040000795c */ /* 0x000fe20000300000 */
.L_x_24:
[----:B------:R-:W3:Y:S01]  /*18f0*/  S2UR UR7, SR_CgaCtaId ;  /* 0x00000000000779c3 */ /* 0x000ee20000008800 */
[----:B------:R-:W-:Y:S01]  /*1900*/  UMOV UR6, 0x400 ;  /* 0x0000040000067882 */ /* 0x000fe20000000000 */
[----:B01----:R-:W-:Y:S01]  /*1910*/  IMAD.U32 R5, RZ, RZ, UR5 ;  /* 0x00000005ff057e24 */ /* 0x003fe2000f8e00ff */
[----:B------:R-:W-:Y:S01]  /*1920*/  SHF.L.U32 R4, R7, 0x1f, RZ ;  /* 0x0000001f07047819 */ /* 0x000fe200000006ff */
[----:B---3--:R-:W-:-:S06]  /*1930*/  ULEA UR6, UR7, UR6, 0x18 ;  /* 0x0000000607067291 */ /* 0x008fcc000f8ec03f */
[----:B------:R-:W-:-:S04]  /*1940*/  IMAD.U32 R6, RZ, RZ, UR6 ;  /* 0x00000006ff067e24 */ /* 0x000fc8000f8e00ff */
[----:B------:R-:W-:-:S04]  /*1950*/  IMAD R5, R5, 0x8, R6 ;  /* 0x0000000805057824 */ /* 0x000fc800078e0206 */
[----:B------:R0:W1:Y:S01]  /*1960*/  SYNCS.PHASECHK.TRANS64.TRYWAIT P1, [R5+URZ], R4 ;  /* 0x00000004050075a7 */ /* 0x000062000802017f */
[----:B------:R-:W-:Y:S05]  /*1970*/  @!P0 BRA `(.L_x_25) ;  /* 0x0000000000048947 */ /* 0x000fea0003800000 */
[----:B------:R-:W-:Y:S01]  /*1980*/  BPT.TRAP 0x1 ;  /* 0x000000040000795c */ /* 0x000fe20000300000 */
.L_x_25:
[----:B-1----:R-:W-:Y:S05]  /*1990*/  @P1 BRA `(.L_x_26) ;  /* 0x0000000000081947 */ /* 0x002fea0003800000 */
[----:B------:R-:W1:Y:S02]  /*19a0*/  SYNCS.PHASECHK.TRANS64.TRYWAIT P1, [R5+URZ], R4 ;  /* 0x00000004050075a7 */ /* 0x000e64000802017f */
[----:B-1----:R-:W-:Y:S05]  /*19b0*/  @!P1 BRA `(.L_x_27) ;  /* 0x0000008800c89947 */ /* 0x002fea0003800000 */
.L_x_26:
[----:B------:R-:W-:Y:S01]  /*19c0*/  ULEA UR6, UR5, UR41, 0xa ;  /* 0x0000002905067291 */ /* 0x000fe2000f8e503f */
[----:B------:R-:W-:Y:S01]  /*19d0*/  WARPGROUP.ARRIVE ;  /* 0x00000000000079c5 */ /* 0x000fe20000000000 */
[----:B------:R-:W-:Y:S01]  /*19e0*/  ULEA UR7, UR5, UR4, 0x9 ;  /* 0x0000000405077291 */ /* 0x000fe2000f8e483f */
[----:B------:R-:W-:Y:S01]  /*19f0*/  UMOV UR9, 0x80000020 ;  /* 0x8000002000097882 */ /* 0x000fe20000000000 */
[----:B------:R-:W-:-:S03]  /*1a00*/  UMOV UR11, 0x80000020 ;  /* 0x80000020000b7882 */ /* 0x000fc60000000000 */
[----:B------:R-:W-:Y:S02]  /*1a10*/  UMOV UR8, UR6 ;  /* 0x0000000600087c82 */ /* 0x000fe40008000000 */
[----:B------:R-:W-:Y:S02]  /*1a20*/  UMOV UR10, UR7 ;  /* 0x00000007000a7c82 */ /* 0x000fe40008000000 */
[----:B------:R-:W-:Y:S01]  /*1a30*/  IGMMA.64x128x32.S8.S8 R88, gdesc[UR8], R88, gsb0 ;  /* 0x03600000085879f1 */ /* 0x000fe20008041058 */
[----:B------:R-:W-:Y:S01]  /*1a40*/  UIADD3 UR8, UR6, 0x200, URZ ;  /* 0x0000020006087890 */ /* 0x000fe2000fffe03f */
[----:B------:R-:W-:Y:S01]  /*1a50*/  UMOV UR9, 0x80000020 ;  /* 0x8000002000097882 */ /* 0x000fe20000000000 */
[----:B------:R-:W-:Y:S02]  /*1a60*/  WARPGROUP.DEPBAR.LE gsb0, 0x0 ;  /* 0x00008000000079c5 */ /* 0x000fe40000010000 */
[----:B------:R-:W-:-:S06]  /*1a70*/  WARPGROUP.ARRIVE ;  /* 0x00000000000079c5 */ /* 0x000fcc0000000000 */
[----:B------:R-:W-:Y:S01]  /*1a80*/  IGMMA.64x128x32.S8.S8 R24, gdesc[UR8], R24, gsb0 ;  /* 0x03600000081879f1 */ /* 0x000fe20008041018 */
        /* <DEDUP_REMOVED lines=14> */
[----:B------:R-:W-:Y:S01]  /*1b70*/  BPT.TRAP 0x1 ;  /* 0x000000040000795c */ /* 0x000fe20000300000 */
.L_x_28:
[----:B------:R-:W-:-:S13]  /*1b80*/  ISETP.NE.AND P1, PT, R23, RZ, PT ;  /* 0x000000ff1700720c */ /* 0x000fda0003f25270 */
[----:B01----:R-:W-:-:S04]  /*1b90*/  @P1 IMAD R4, R3, 0x8, R6 ;  /* 0x0000000803041824 */ /* 0x003fc800078e0206 */
[----:B------:R-:W-:-:S05]  /*1ba0*/  @P1 VIADD R5, R4, 0x48 ;  /* 0x0000004804051836 */ /* 0x000fca0000000000 */
[----:B------:R-:W-:-:S04]  /*1bb0*/  @P1 PRMT R5, R152, 0x654, R5 ;  /* 0x0000065498051816 */ /* 0x000fc80000000005 */
[----:B------:R0:W-:Y:S01]  /*1bc0*/  @P1 SYNCS.ARRIVE.TRANS64.RED.A1T0 RZ, [R5+URZ], RZ ;  /* 0x000000ff05ff19a7 */ /* 0x0001e2000810043f */
[----:B------:R-:W-:-:S13]  /*1bd0*/  ISETP.GT.U32.AND P1, PT, R19, 0x1, PT ;  /* 0x000000011300780c */ /* 0x000fda0003f24070 */
[----:B0-----:R-:W-:Y:S05]  /*1be0*/  @P1 BRA `(.L_x_29) ;  /* 0x0000000000041947 */ /* 0x001fea0003800000 */
[----:B------:R-:W-:Y:S01]  /*1bf0*/  BPT.TRAP 0x1 ;  /* 0x000000040000795c */ /* 0x000fe20000300000 */
.L_x_29:
[----:B------:R-:W-:Y:S01]  /*1c00*/  UIADD3 UR5, UR5, 0x1, URZ ;  /* 0x0000000105057890 */ /* 0x000fe2000fffe03f */
[C---:B------:R-:W-:Y:S01]  /*1c10*/  ISETP.GT.AND P2, PT, R0.reuse, 0x1, PT ;  /* 0x000000010000780c */ /* 0x040fe20003f44270 */
[----:B------:R-:W-:Y:S02]  /*1c20*/  VIADD R3, R3, 0x1 ;  /* 0x0000000103037836 */ /* 0x000fe40000000000 */
[----:B------:R-:W-:Y:S01]  /*1c30*/  UISETP.NE.AND UP0, UPT, UR5, 0x9, UPT ;  /* 0x000000090500788c */ /* 0x000fe2000bf05270 */
[----:B------:R-:W-:Y:S02]  /*1c40*/  VIADD R0, R0, 0xffffffff ;  /* 0xffffffff00007836 */ /* 0x000fe40000000000 */
[C---:B------:R-:W-:Y:S01]  /*1c50*/  ISETP.NE.AND P1, PT, R3.reuse, 0x9, PT ;  /* 0x000000090300780c */ /* 0x040fe20003f25270 */
[----:B------:R-:W-:Y:S02]  /*1c60*/  USEL UR6, URZ, 0x1, UP0 ;  /* 0x000000013f067887 */ /* 0x000fe40008000000 */
[----:B------:R-:W-:Y:S01]  /*1c70*/  USEL UR5, UR5, URZ, UP0 ;  /* 0x0000003f05057287 */ /* 0x000fe20008000000 */
[----:B------:R-:W-:-:S03]  /*1c80*/  SEL R3, R3, RZ, P1 ;  /* 0x000000ff03037207 */ /* 0x000fc60000800000 */
[----:B------:R-:W-:Y:S01]  /*1c90*/  LOP3.LUT R7, R7, UR6, RZ, 0x3c, !PT ;  /* 0x0000000607077c12 */ /* 0x000fe2000f8e3cff */
[----:B------:R-:W-:Y:S07]  /*1ca0*/  @P2 BRA `(.L_x_30) ;  /* 0xfffffffc00082947 */ /* 0x000fee000383ffff */
.L_x_23:
[----:B------:R-:W3:Y:S02]  /*1cb0*/  LDC R0, c[0x0][0x28c] ;  /* 0x0000a300ff007b82 */ /* 0x000ee40000000800 */
[----:B---3--:R-:W-:-:S13]  /*1cc0*/  ISETP.GE.AND P1, PT, R0, 0x1, PT ;  /* 0x000000010000780c */ /* 0x008fda0003f26270 */
[----:B------:R-:W-:Y:S05]  /*1cd0*/  @!P1 BRA `(.L_x_31) ;  /* 0x0000000000509947 */ /* 0x000fea0003800000 */
[----:B------:R-:W-:Y:S05]  /*1ce0*/  @!P0 BRA `(.L_x_32) ;  /* 0x0000000000048947 */ /* 0x000fea0003800000 */
[----:B------:R-:W-:Y:S01]  /*1cf0*/  BPT.TRAP 0x1 ;  /* 0x000000040000795c */ /* 0x000fe20000300000 */
.L_x_32:
[----:B------:R-:W-:Y:S01]  /*1d00*/  ISETP.NE.AND P0, PT, R23, RZ, PT ;  /* 0x000000ff1700720c */ /* 0x000fe20003f05270 */
[----:B------:R-:W-:Y:S01]  /*1d10*/  BSSY B0, `(.L_x_33) ;  /* 0x000000e000007945 */ /* 0x000fe20003800000 */
[----:B------:R-:W-:-:S11]  /*1d20*/  ISETP.GT.U32.AND P1, PT, R19, 0x1, PT ;  /* 0x000000011300780c */ /* 0x000fd60003f24070 */
[----:B------:R-:W-:Y:S05]  /*1d30*/  @!P0 BRA `(.L_x_34) ;  /* 0x00000000002c8947 */ /* 0x000fea0003800000 */
[----:B------:R-:W-:-:S04]  /*1d40*/  UISETP.LT.AND UP0, UPT, UR40, 0x1, UPT ;  /* 0x000000012800788c */ /* 0x000fc8000bf01270 */
[----:B------:R-:W-:-:S04]  /*1d50*/  USEL UR6, UR40, 0x1, UP0 ;  /* 0x0000000128067887 */ /* 0x000fc80008000000 */
[----:B------:R-:W-:-:S04]  /*1d60*/  UIADD3 UR6, UR39, UR40, -UR6 ;  /* 0x0000002827067290 */ /* 0x000fc8000fffe806 */
[----:B------:R-:W-:-:S04]  /*1d70*/  UIMAD.WIDE.U32 UR4, UR6, 0x38e38e39, URZ ;  /* 0x38e38e39060478a5 */ /* 0x000fc8000f8e003f */
[----:B------:R-:W-:-:S04]  /*1d80*/  USHF.R.U32.HI UR4, URZ, 0x1, UR5 ;  /* 0x000000013f047899 */ /* 0x000fc80008011605 */
[----:B------:R-:W-:-:S06]  /*1d90*/  UIMAD UR6, UR4, -0x9, UR6 ;  /* 0xfffffff7040678a4 */ /* 0x000fcc000f8e0206 */
[----:B------:R-:W-:-:S04]  /*1da0*/  IMAD.U32 R3, RZ, RZ, UR6 ;  /* 0x00000006ff037e24 */ /* 0x000fc8000f8e00ff */
[----:B------:R-:W-:-:S04]  /*1db0*/  IMAD R0, R3, 0x8, R6 ;  /* 0x0000000803007824 */ /* 0x000fc800078e0206 */
[----:B------:R-:W-:-:S05]  /*1dc0*/  VIADD R3, R0, 0x48 ;  /* 0x0000004800037836 */ /* 0x000fca0000000000 */
[----:B------:R-:W-:-:S04]  /*1dd0*/  PRMT R3, R152, 0x654, R3 ;  /* 0x0000065498037816 */ /* 0x000fc80000000003 */
[----:B------:R3:W-:Y:S03]  /*1de0*/  SYNCS.ARRIVE.TRANS64.RED.A1T0 RZ, [R3+URZ], RZ ;  /* 0x000000ff03ff79a7 */ /* 0x0007e6000810043f */
.L_x_34:
[----:B------:R-:W-:Y:S05]  /*1df0*/  BSYNC B0 ;  /* 0x0000000000007941 */ /* 0x000fea0003800000 */
.L_x_33:
[----:B------:R-:W-:Y:S05]  /*1e00*/  @P1 BRA `(.L_x_31) ;  /* 0x0000000000041947 */ /* 0x000fea0003800000 */
[----:B------:R-:W-:Y:S01]  /*1e10*/  BPT.TRAP 0x1 ;  /* 0x000000040000795c */ /* 0x000fe20000300000 */
.L_x_31:
[----:B------:R-:W4:Y:S01]  /*1e20*/  LDC R6, c[0x0][0x288] ;  /* 0x0000a200ff067b82 */ /* 0x000f220000000800 */
[----:B------:R-:W-:Y:S01]  /*1e30*/  IMAD.SHL.U32 R9, R153, 0x80, RZ ;  /* 0x0000008099097824 */ /* 0x000fe200078e00ff */
[--C-:B------:R-:W-:Y:S01]  /*1e40*/  SHF.R.U32.HI R0, RZ, 0x2, R18.reuse ;  /* 0x00000002ff007819 */ /* 0x100fe20000011612 */
[----:B------:R-:W-:Y:S01]  /*1e50*/  UIADD3 UR39, UR40, UR39, URZ ;  /* 0x0000002728277290 */ /* 0x000fe2000fffe03f */
[----:B01----:R-:W-:Y:S01]  /*1e60*/  SHF.R.U32.HI R5, RZ, 0x7, R18 ;  /* 0x00000007ff057819 */ /* 0x003fe20000011612 */
[----:B------:R-:W-:Y:S01]  /*1e70*/  IMAD.SHL.U32 R11, R154, 0x100, RZ ;  /* 0x000001009a0b7824 */ /* 0x000fe200078e00ff */
[----:B------:R-:W-:Y:S01]  /*1e80*/  LOP3.LUT R4, R18, 0x60, RZ, 0xc0, !PT ;  /* 0x0000006012047812 */ /* 0x000fe200078ec0ff */
[----:B------:R-:W-:Y:S01]  /*1e90*/  UISETP.GT.U32.AND UP0, UPT, UR39, 0x8, UPT ;  /* 0x000000082700788c */ /* 0x000fe2000bf04070 */
[----:B---3--:R-:W-:Y:S01]  /*1ea0*/  LOP3.LUT R3, R0, 0x7, RZ, 0xc0, !PT ;  /* 0x0000000700037812 */ /* 0x008fe200078ec0ff */
[----:B------:R-:W-:Y:S01]  /*1eb0*/  IMAD.SHL.U32 R14, R18, 0x2, RZ ;  /* 0x00000002120e7824 */ /* 0x000fe200078e00ff */
[----:B------:R-:W-:Y:S01]  /*1ec0*/  LOP3.LUT R0, R5, 0x1, RZ, 0xc0, !PT ;  /* 0x0000000105007812 */ /* 0x000fe200078ec0ff */
[----:B------:R-:W-:Y:S01]  /*1ed0*/  ULDC UR7, c[0x0][0x284] ;  /* 0x0000a10000077ab9 */ /* 0x000fe20000000800 */
[----:B------:R-:W-:Y:S01]  /*1ee0*/  SHF.R.U32.HI R8, RZ, 0x1, R4 ;  /* 0x00000001ff087819 */ /* 0x000fe20000011604 */
[----:B------:R-:W-:Y:S01]  /*1ef0*/  UISETP.LT.U32.AND UP0, UPT, UR40, 0x9, UP0 ;  /* 0x000000092800788c */ /* 0x000fe20008701070 */
[----:B------:R-:W-:Y:S01]  /*1f00*/  SHF.R.S32.HI R162, RZ, 0x1f, R22 ;  /* 0x0000001fffa27819 */ /* 0x000fe20000011416 */
[----:B------:R-:W-:Y:S01]  /*1f10*/  UISETP.GE.U32.AND UP1, UPT, UR40, 0x9, UPT ;  /* 0x000000092800788c */ /* 0x000fe2000bf26070 */
[----:B------:R-:W-:Y:S01]  /*1f20*/  IMAD.SHL.U32 R10, R0, 0x40, RZ ;  /* 0x00000040000a7824 */ /* 0x000fe200078e00ff */
[----:B------:R-:W-:Y:S01]  /*1f30*/  IADD3 R5, RZ, -R8, -R3 ;  /* 0x80000008ff057210 */ /* 0x000fe20007ffe803 */
[----:B------:R-:W-:Y:S01]  /*1f40*/  ULDC.64 UR8, c[0x0][0x5d0] ;  /* 0x0001740000087ab9 */ /* 0x000fe20000000a00 */
[C---:B------:R-:W-:Y:S01]  /*1f50*/  LOP3.LUT R14, R9.reuse, 0x6, R14, 0xf8, !PT ;  /* 0x00000006090e7812 */ /* 0x040fe200078ef80e */
[----:B------:R-:W-:Y:S01]  /*1f60*/  UIMAD.WIDE.U32 UR4, UR39, 0x38e38e39, URZ ;  /* 0x38e38e39270478a5 */ /* 0x000fe2000f8e003f */
[----:B------:R-:W-:Y:S01]  /*1f70*/  LOP3.LUT R4, R18, 0x3, RZ, 0xc0, !PT ;  /* 0x0000000312047812 */ /* 0x000fe200078ec0ff */
[----:B------:R-:W-:Y:S01]  /*1f80*/  USEL UR6, URZ, 0x1, !UP0 ;  /* 0x000000013f067887 */ /* 0x000fe2000c000000 */
[----:B------:R-:W-:Y:S01]  /*1f90*/  IMAD R7, R162, UR8, RZ ;  /* 0x00000008a2077c24 */ /* 0x000fe2000f8e02ff */
[----:B----4-:R-:W-:Y:S01]  /*1fa0*/  ISETP.GE.AND P0, PT, R9, R6, PT ;  /* 0x000000060900720c */ /* 0x010fe20003f06270 */
[----:B------:R-:W-:Y:S01]  /*1fb0*/  IMAD R0, R0, -0x40, R5 ;  /* 0xffffffc000007824 */ /* 0x000fe200078e0205 */
[----:B------:R-:W-:Y:S01]  /*1fc0*/  SHF.R.S32.HI R15, RZ, 0x1f, R14 ;  /* 0x0000001fff0f7819 */ /* 0x000fe2000001140e */
[----:B------:R-:W-:Y:S01]  /*1fd0*/  USHF.R.U32.HI UR4, URZ, 0x1, UR5 ;  /* 0x000000013f047899 */ /* 0x000fe20008011605 */
[C---:B------:R-:W-:Y:S01]  /*1fe0*/  ISETP.GE.OR P0, PT, R11.reuse, UR7, P0 ;  /* 0x000000070b007c0c */ /* 0x040fe20008706670 */
[----:B------:R-:W-:Y:S01]  /*1ff0*/  ULOP3.LUT UR38, UR38, UR6, URZ, 0x3c, !UPT ;  /* 0x0000000626267292 */ /* 0x000fe2000f8e3c3f */
[----:B------:R-:W-:Y:S01]  /*2000*/  LOP3.LUT R3, R10, 0x40, R3, 0xe2, !PT ;  /* 0x000000400a037812 */ /* 0x000fe200078ee203 */
[----:B------:R-:W-:Y:S01]  /*2010*/  IMAD R10, R4, -0x2, R6 ;  /* 0xfffffffe040a7824 */ /* 0x000fe200078e0206 */
[----:B------:R-:W-:Y:S01]  /*2020*/  UIMAD UR39, UR4, -0x9, UR39 ;  /* 0xfffffff7042778a4 */ /* 0x000fe2000f8e0227 */
[----:B------:R-:W-:Y:S01]  /*2030*/  IMAD.WIDE R4, R154, 0x100, RZ ;  /* 0x000001009a047825 */ /* 0x000fe200078e02ff */
[----:B------:R-:W-:Y:S01]  /*2040*/  @UP1 ULOP3.LUT UR38, UR38, 0x1, UR4, 0x78, !UPT ;  /* 0x0000000126261892 */ /* 0x000fe2000f8e7804 */
[----:B------:R-:W-:-:S02]  /*2050*/  IADD3 R0, -R11, UR7, R0 ;  /* 0x000000070b007c10 */ /* 0x000fc4000fffe100 */
[----:B------:R-:W-:Y:S01]  /*2060*/  IMAD R13, R22, UR9, R7 ;  /* 0x00000009160d7c24 */ /* 0x000fe2000f8e0207 */
[----:B------:R-:W-:Y:S01]  /*2070*/  LOP3.LUT R153, R4, R3, R8, 0xfe, !PT ;  /* 0x0000000304997212 */ /* 0x000fe200078efe08 */
[----:B------:R-:W-:-:S04]  /*2080*/  IMAD.WIDE.U32 R6, R22, UR8, R14 ;  /* 0x0000000816067c25 */ /* 0x000fc8000f8e000e */
[----:B------:R-:W-:Y:S02]  /*2090*/  IMAD.IADD R7, R7, 0x1, R13 ;  /* 0x0000000107077824 */ /* 0x000fe400078e020d */
[----:B------:R-:W-:Y:S02]  /*20a0*/  IMAD.IADD R3, R10, 0x1, -R9 ;  /* 0x000000010a037824 */ /* 0x000fe400078e0a09 */
[----:B------:R-:W-:Y:S01]  /*20b0*/  IMAD.MOV.U32 R154, RZ, RZ, -0x1 ;  /* 0xffffffffff9a7424 */ /* 0x000fe200078e00ff */
[----:B------:R-:W-:Y:S06]  /*20c0*/  @P0 BRA `(.L_x_35) ;  /* 0x0000006000f40947 */ /* 0x000fec0003800000 */
[----:B------:R-:W0:Y:S01]  /*20d0*/  LDC.64 R20, c[0x0][0x5c8] ;  /* 0x00017200ff147b82 */ /* 0x000e220000000a00 */
[----:B------:R-:W-:Y:S01]  /*20e0*/  ULDC.64 UR4, c[0x0][0x5c0] ;  /* 0x0001700000047ab9 */ /* 0x000fe20000000a00 */
[----:B------:R-:W-:Y:S01]  /*20f0*/  BSSY B0, `(.L_x_35) ;  /* 0x000063a000007945 */ /* 0x000fe20003800000 */
[-C--:B0-----:R-:W-:Y:S01]  /*2100*/  IMAD R8, R5, R20.reuse, RZ ;  /* 0x0000001405087224 */ /* 0x081fe200078e02ff */
[----:B------:R-:W-:Y:S01]  /*2110*/  SHF.L.U64.HI R13, R20, 0x3, R21 ;  /* 0x00000003140d7819 */ /* 0x000fe20000010215 */
[----:B------:R-:W-:-:S04]  /*2120*/  IMAD.WIDE.U32 R6, R153, R20, R6 ;  /* 0x0000001499067225 */ /* 0x000fc800078e0006 */
[----:B------:R-:W-:Y:S01]  /*2130*/  IMAD R9, R153, R21, R8 ;  /* 0x0000001599097224 */ /* 0x000fe200078e0208 */
[----:B------:R-:W-:Y:S01]  /*2140*/  IADD3 R160, P0, R6, UR4, RZ ;  /* 0x0000000406a07c10 */ /* 0x000fe2000ff1e0ff */
[C---:B------:R-:W-:Y:S02]  /*2150*/  IMAD.SHL.U32 R11, R20.reuse, 0x8, RZ ;  /* 0x00000008140b7824 */ /* 0x040fe400078e00ff */
[----:B------:R-:W-:Y:S01]  /*2160*/  IMAD.IADD R9, R7, 0x1, R9 ;  /* 0x0000000107097824 */ /* 0x000fe200078e0209 */
[-C--:B------:R-:W-:Y:S02]  /*2170*/  LEA R6, P2, R20, R160.reuse, 0x7 ;  /* 0x000000a014067211 */ /* 0x080fe400078438ff */
[----:B------:R-:W-:Y:S02]  /*2180*/  IADD3 R8, P1, R11, R160, RZ ;  /* 0x000000a00b087210 */ /* 0x000fe40007f3e0ff */
[----:B------:R-:W-:Y:S02]  /*2190*/  IADD3.X R161, R9, UR5, RZ, P0, !PT ;  /* 0x0000000509a17c10 */ /* 0x000fe400087fe4ff */
[----:B-----5:R-:W-:-:S02]  /*21a0*/  ISETP.NE.AND P0, PT, R156, RZ, PT ;  /* 0x000000ff9c00720c */ /* 0x020fc40003f05270 */
[----:B------:R-:W-:Y:S01]  /*21b0*/  LEA.HI.X R7, R20, R161, R21, 0x7, P2 ;  /* 0x000000a114077211 */ /* 0x000fe200010f3c15 */
[----:B------:R-:W-:Y:S01]  /*21c0*/  IMAD.X R9, R13, 0x1, R161, P1 ;  /* 0x000000010d097824 */ /* 0x000fe200008e06a1 */
[----:B------:R-:W-:-:S05]  /*21d0*/  IADD3 R10, P2, R11, R6, RZ ;  /* 0x000000060b0a7210 */ /* 0x000fca0007f5e0ff */
[----:B------:R-:W-:-:S04]  /*21e0*/  IMAD.X R11, R13, 0x1, R7, P2 ;  /* 0x000000010d0b7824 */ /* 0x000fc800010e0607 */
[----:B------:R-:W-:Y:S05]  /*21f0*/  @!P0 BRA `(.L_x_36) ;  /* 0x0000004800948947 */ /* 0x000fea0003800000 */
[----:B------:R-:W0:Y:S01]  /*2200*/  LDC.64 R158, c[0x0][0x5b0] ;  /* 0x00016c00ff9e7b82 */ /* 0x000e220000000a00 */
[----:B------:R-:W-:Y:S01]  /*2210*/  ULDC.64 UR4, c[0x0][0x5b8] ;  /* 0x00016e0000047ab9 */ /* 0x000fe20000000a00 */
[----:B------:R-:W-:Y:S01]  /*2220*/  ISETP.GE.AND P0, PT, R0, 0x1, PT ;  /* 0x000000010000780c */ /* 0x000fe20003f06270 */
[----:B------:R-:W-:Y:S01]  /*2230*/  IMAD R21, R162, UR4, RZ ;  /* 0x00000004a2157c24 */ /* 0x000fe2000f8e02ff */
[----:B------:R-:W-:Y:S01]  /*2240*/  BSSY B1, `(.L_x_37) ;  /* 0x0000010000017945 */ /* 0x000fe20003800000 */
[C---:B------:R-:W-:Y:S01]  /*2250*/  IMAD.WIDE.U32 R14, R22.reuse, UR4, R14 ;  /* 0x00000004160e7c25 */ /* 0x040fe2000f8e000e */
[----:B------:R-:W-:Y:S02]  /*2260*/  ISETP.LT.OR P3, PT, R3, 0x1, !P0 ;  /* 0x000000010300780c */ /* 0x000fe40004761670 */
[----:B------:R-:W1:Y:S01]  /*2270*/  LDC.64 R12, c[0x0][0x5a8] ;  /* 0x00016a00ff0c7b82 */ /* 0x000e620000000a00 */
[----:B------:R-:W-:Y:S02]  /*2280*/  IMAD R21, R22, UR5, R21 ;  /* 0x0000000516157c24 */ /* 0x000fe4000f8e0215 */
[----:B------:R-:W-:-:S02]  /*2290*/  IMAD.MOV.U32 R20, RZ, RZ, R14 ;  /* 0x000000ffff147224 */ /* 0x000fc400078e000e */
[----:B------:R-:W-:Y:S02]  /*22a0*/  IMAD.IADD R21, R15, 0x1, R21 ;  /* 0x000000010f157824 */ /* 0x000fe400078e0215 */
[-C--:B0-----:R-:W-:Y:S01]  /*22b0*/  IMAD R22, R5, R158.reuse, RZ ;  /* 0x0000009e05167224 */ /* 0x081fe200078e02ff */
[----:B------:R-:W-:Y:S01]  /*22c0*/  SHF.L.U64.HI R165, R158, 0x3, R159 ;  /* 0x000000039ea57819 */ /* 0x000fe2000001029f */
[----:B------:R-:W-:-:S04]  /*22d0*/  IMAD.WIDE.U32 R162, R153, R158, R20 ;  /* 0x0000009e99a27225 */ /* 0x000fc800078e0014 */
[----:B------:R-:W-:Y:S01]  /*22e0*/  IMAD R171, R153, R159, R22 ;  /* 0x0000009f99ab7224 */ /* 0x000fe200078e0216 */
[----:B-1----:R-:W-:Y:S01]  /*22f0*/  IADD3 R162, P1, R162, R12, RZ ;  /* 0x0000000ca2a27210 */ /* 0x002fe20007f3e0ff */
[----:B------:R-:W-:-:S03]  /*2300*/  IMAD.SHL.U32 R164, R158, 0x8, RZ ;  /* 0x000000089ea47824 */ /* 0x000fc600078e00ff */
[----:B------:R-:W-:Y:S01]  /*2310*/  IADD3.X R163, R13, R163, R171, P1, !PT ;  /* 0x000000a30da37210 */ /* 0x000fe20000ffe4ab */
[----:B------:R-:W-:Y:S08]  /*2320*/  @P3 BRA `(.L_x_38) ;  /* 0x0000000000043947 */ /* 0x000ff00003800000 */
[----:B--2---:R0:W5:Y:S02]  /*2330*/  LDG.E.U8 R157, desc[UR36][R162.64] ;  /* 0x00000024a29d7981 */ /* 0x004164000c1e1100 */
.L_x_38:
[----:B------:R-:W-:Y:S05]  /*2340*/  BSYNC B1 ;  /* 0x0000000000017941 */ /* 0x000fea0003800000 */
.L_x_37:
[----:B-----5:R-:W-:Y:S01]  /*2350*/  LOP3.LUT R22, R157, 0xffff, RZ, 0xc0, !PT ;  /* 0x0000ffff9d167812 */ /* 0x020fe200078ec0ff */
[----:B------:R-:W-:Y:S01]  /*2360*/  IMAD.WIDE.U32 R166, R153, R158, R164 ;  /* 0x0000009e99a67225 */ /* 0x000fe200078e00a4 */
[----:B------:R-:W-:Y:S01]  /*2370*/  ISETP.LT.OR P4, PT, R3, 0x2, !P0 ;  /* 0x000000020300780c */ /* 0x000fe20004781670 */
[----:B------:R-:W-:Y:S01]  /*2380*/  BSSY B1, `(.L_x_39) ;  /* 0x000000e000017945 */ /* 0x000fe20003800000 */
[----:B------:R-:W-:Y:S01]  /*2390*/  PRMT R169, R22, 0x8880, RZ ;  /* 0x0000888016a97816 */ /* 0x000fe200000000ff */
[----:B------:R-:W-:Y:S01]  /*23a0*/  IMAD.IADD R167, R171, 0x1, R167 ;  /* 0x00000001aba77824 */ /* 0x000fe200078e02a7 */
[----:B------:R-:W-:Y:S02]  /*23b0*/  IADD3 R166, P2, P5, R14, R12, R166 ;  /* 0x0000000c0ea67210 */ /* 0x000fe40007d5e0a6 */
[----:B------:R-:W-:Y:S01]  /*23c0*/  ISETP.GE.AND P1, PT, R0, 0x9, PT ;  /* 0x000000090000780c */ /* 0x000fe20003f26270 */
[----:B------:R-:W-:Y:S01]  /*23d0*/  IMAD R22, R169, R156, RZ ;  /* 0x0000009ca9167224 */ /* 0x000fe200078e02ff */
[----:B------:R-:W-:-:S02]  /*23e0*/  IADD3.X R167, R21, R13, R167, P2, P5 ;  /* 0x0000000d15a77210 */ /* 0x000fc400017ea4a7 */
[----:B------:R-:W-:Y:S01]  /*23f0*/  ISETP.LT.OR P2, PT, R3, 0x1, !P1 ;  /* 0x000000010300780c */ /* 0x000fe20004f41670 */
[----:B------:R-:W-:-:S05]  /*2400*/  @!P3 IMAD R169, R88, R155, R22 ;  /* 0x0000009b58a9b224 */ /* 0x000fca00078e0216 */
[----:B------:R1:W-:Y:S01]  /*2410*/  @!P3 STG.E.U8 desc[UR36][R160.64], R169 ;  /* 0x000000a9a000b986 */ /* 0x0003e2000c101124 */
[----:B------:R-:W-:Y:S06]  /*2420*/  @P4 BRA `(.L_x_40) ;  /* 0x00000000000c4947 */ /* 0x000fec0003800000 */
[----:B--2---:R-:W1:Y:S02]  /*2430*/  LDG.E.U8 R157, desc[UR36][R162.64+0x1] ;  /* 0x00000124a29d7981 */ /* 0x004e64000c1e1100 */
[----:B-1----:R-:W-:-:S05]  /*2440*/  PRMT R169, R157, 0x8880, RZ ;  /* 0x000088809da97816 */ /* 0x002fca00000000ff */
[----:B------:R-:W-:-:S07]  /*2450*/  IMAD R22, R169, R156, RZ ;  /* 0x0000009ca9167224 */ /* 0x000fce00078e02ff */
.L_x_40:
[----:B------:R-:W-:Y:S05]  /*2460*/  BSYNC B1 ;  /* 0x0000000000017941 */ /* 0x000fea0003800000 */
.L_x_39:
[----:B------:R-:W-:Y:S01]  /*2470*/  @!P4 IMAD R89, R89, R155, R22 ;  /* 0x0000009b5959c224 */ /* 0x000fe200078e0216 */
[----:B------:R-:W-:Y:S04]  /*2480*/  BSSY B1, `(.L_x_41) ;  /* 0x0000006000017945 */ /* 0x000fe80003800000 */
[----:B------:R3:W-:Y:S01]  /*2490*/  @!P4 STG.E.U8 desc[UR36][R160.64+0x1], R89 ;  /* 0x00000159a000c986 */ /* 0x0007e2000c101124 */
[----:B------:R-:W-:Y:S05]  /*24a0*/  @P2 BRA `(.L_x_42) ;  /* 0x00000000000c2947 */ /* 0x000fea0003800000 */
[----:B--2---:R-:W3:Y:S02]  /*24b0*/  LDG.E.U8 R157, desc[UR36][R166.64] ;  /* 0x00000024a69d7981 */ /* 0x004ee4000c1e1100 */
[----:B---3--:R-:W-:-:S05]  /*24c0*/  PRMT R89, R157, 0x8880, RZ ;  /* 0x000088809d597816 */ /* 0x008fca00000000ff */
[----:B------:R-:W-:-:S07]  /*24d0*/  IMAD R22, R89, R156, RZ ;  /* 0x0000009c59167224 */ /* 0x000fce00078e02ff */
.L_x_42:
[----:B------:R-:W-:Y:S05]  /*24e0*/  BSYNC B1 ;  /* 0x0000000000017941 */ /* 0x000fea0003800000 */
.L_x_41:
[C---:B------:R-:W-:Y:S01]  /*24f0*/  ISETP.LT.OR P4, PT, R3.reuse, 0x2, !P1 ;  /* 0x000000020300780c */ /* 0x040fe20004f81670 */
[----:B---3--:R-:W-:Y:S01]  /*2500*/  @!P2 IMAD R89, R90, R155, R22 ;  /* 0x0000009b5a59a224 */ /* 0x008fe200078e0216 */
[----:B------:R-:W-:Y:S01]  /*2510*/  BSSY B1, `(.L_x_43) ;  /* 0x0000009000017945 */ /* 0x000fe20003800000 */
[C---:B------:R-:W-:Y:S02]  /*2520*/  ISETP.LT.OR P3, PT, R3.reuse, 0x9, !P0 ;  /* 0x000000090300780c */ /* 0x040fe40004761670 */
[C---:B------:R-:W-:Y:S01]  /*2530*/  ISETP.LT.OR P5, PT, R3.reuse, 0xa, !P0 ;  /* 0x0000000a0300780c */ /* 0x040fe200047a1670 */
[----:B------:R3:W-:Y:S01]  /*2540*/  @!P2 STG.E.U8 desc[UR36][R8.64], R89 ;  /* 0x000000590800a986 */ /* 0x0007e2000c101124 */
[----:B------:R-:W-:-:S06]  /*2550*/  ISETP.LT.OR P2, PT, R3, 0x9, !P1 ;  /* 0x000000090300780c */ /* 0x000fcc0004f41670 */
[----:B------:R-:W-:Y:S07]  /*2560*/  @P4 BRA `(.L_x_44) ;  /* 0x00000000000c4947 */ /* 0x000fee0003800000 */
[----:B--2---:R-:W3:Y:S02]  /*2570*/  LDG.E.U8 R157, desc[UR36][R166.64+0x1] ;  /* 0x00000124a69d7981 */ /* 0x004ee4000c1e1100 */
[----:B---3--:R-:W-:-:S05]  /*2580*/  PRMT R89, R157, 0x8880, RZ ;  /* 0x000088809d597816 */ /* 0x008fca00000000ff */
[----:B------:R-:W-:-:S07]  /*2590*/  IMAD R22, R89, R156, RZ ;  /* 0x0000009c59167224 */ /* 0x000fce00078e02ff */
.L_x_44:
[----:B------:R-:W-:Y:S05]  /*25a0*/  BSYNC B1 ;  /* 0x0000000000017941 */ /* 0x000fea0003800000 */
.L_x_43:
[----:B------:R-:W-:Y:S01]  /*25b0*/  @!P4 IMAD R91, R91, R155, R22 ;  /* 0x0000009b5b5bc224 */ /* 0x000fe200078e0216 */
[----:B------:R-:W-:Y:S04]  /*25c0*/  BSSY B1, `(.L_x_45) ;  /* 0x0000006000017945 */ /* 0x000fe80003800000 */
[----:B------:R4:W-:Y:S01]  /*25d0*/  @!P4 STG.E.U8 desc[UR36][R8.64+0x1], R91 ;  /* 0x0000015b0800c986 */ /* 0x0009e2000c101124 */
[----:B------:R-:W-:Y:S05]  /*25e0*/  @P3 BRA `(.L_x_46) ;  /* 0x00000000000c3947 */ /* 0x000fea0003800000 */
[----:B--2---:R-:W3:Y:S02]  /*25f0*/  LDG.E.U8 R157, desc[UR36][R162.64+0x8] ;  /* 0x00000824a29d7981 */ /* 0x004ee4000c1e1100 */
[----:B---3--:R-:W-:-:S05]  /*2600*/  PRMT R89, R157, 0x8880, RZ ;  /* 0x000088809d597816 */ /* 0x008fca00000000ff */
[----:B------:R-:W-:-:S07]  /*2610*/  IMAD R22, R89, R156, RZ ;  /* 0x0000009c59167224 */ /* 0x000fce00078e02ff */
.L_x_46:
[----:B------:R-:W-:Y:S05]  /*2620*/  BSYNC B1 ;  /* 0x0000000000017941 */ /* 0x000fea0003800000 */
.L_x_45:
[----:B---3--:R-:W-:Y:S01]  /*2630*/  @!P3 IMAD R89, R92, R155, R22 ;  /* 0x0000009b5c59b224 */ /* 0x008fe200078e0216 */
[----:B------:R-:W-:Y:S04]  /*2640*/  BSSY B1, `(.L_x_47) ;  /* 0x0000006000017945 */ /* 0x000fe80003800000 */
[----:B------:R3:W-:Y:S01]  /*2650*/  @!P3 STG.E.U8 desc[UR36][R160.64+0x8], R89 ;  /* 0x00000859a000b986 */ /* 0x0007e2000c101124 */
[----:B------:R-:W-:Y:S05]  /*2660*/  @P5 BRA `(.L_x_48) ;  /* 0x00000000000c5947 */ /* 0x000fea0003800000 */
[----:B--2---:R-:W3:Y:S02]  /*2670*/  LDG.E.U8 R157, desc[UR36][R162.64+0x9] ;  /* 0x00000924a29d7981 */ /* 0x004ee4000c1e1100 */
[----:B---3--:R-:W-:-:S05]  /*2680*/  PRMT R89, R157, 0x8880, RZ ;  /* 0x000088809d597816 */ /* 0x008fca00000000ff */
[----:B------:R-:W-:-:S07]  /*2690*/  IMAD R22, R89, R156, RZ ;  /* 0x0000009c59167224 */ /* 0x000fce00078e02ff */
.L_x_48:
[----:B------:R-:W-:Y:S05]  /*26a0*/  BSYNC B1 ;  /* 0x0000000000017941 */ /* 0x000fea0003800000 */
.L_x_47:
[----:B------:R-:W-:Y:S01]  /*26b0*/  @!P5 IMAD R93, R93, R155, R22 ;  /* 0x0000009b5d5dd224 */ /* 0x000fe200078e0216 */
[----:B------:R-:W-:Y:S04]  /*26c0*/  BSSY B1, `(.L_x_49) ;  /* 0x0000006000017945 */ /* 0x000fe80003800000 */
[----:B------:R0:W-:Y:S01]  /*26d0*/  @!P5 STG.E.U8 desc[UR36][R160.64+0x9], R93 ;  /* 0x0000095da000d986 */ /* 0x0001e2000c101124 */
[----:B------:R-:W-:Y:S05]  /*26e0*/  @P2 BRA `(.L_x_50) ;  /* 0x00000000000c2947 */ /* 0x000fea0003800000 */
[----:B--2---:R-:W3:Y:S02]  /*26f0*/  LDG.E.U8 R157, desc[UR36][R166.64+0x8] ;  /* 0x00000824a69d7981 */ /* 0x004ee4000c1e1100 */
[----:B---3--:R-:W-:-:S05]  /*2700*/  PRMT R89, R157, 0x8880, RZ ;  /* 0x000088809d597816 */ /* 0x008fca00000000ff */
[----:B------:R-:W-:-:S07]  /*2710*/  IMAD R22, R89, R156, RZ ;  /* 0x0000009c59167224 */ /* 0x000fce00078e02ff */
.L_x_50:
[----:B------:R-:W-:Y:S05]  /*2720*/  BSYNC B1 ;  /* 0x0000000000017941 */ /* 0x000fea0003800000 */
.L_x_49:
        /* <DEDUP_REMOVED lines=11> */
.L_x_52:
[----:B------:R-:W-:Y:S05]  /*27e0*/  BSYNC B1 ;  /* 0x0000000000017941 */ /* 0x000fea0003800000 */
.L_x_51:
[----:B------:R-:W-:Y:S01]  /*27f0*/  @!P4 IMAD R95, R95, R155, R22 ;  /* 0x0000009b5f5fc224 */ /* 0x000fe200078e0216 */
[----:B------:R-:W-:Y:S04]  /*2800*/  BSSY B1, `(.L_x_53) ;  /* 0x0000006000017945 */ /* 0x000fe80003800000 */
[----:B------:R0:W-:Y:S01]  /*2810*/  @!P4 STG.E.U8 desc[UR36][R8.64+0x9], R95 ;  /* 0x0000095f0800c986 */ /* 0x0001e2000c101124 */
[----:B------:R-:W-:Y:S05]  /*2820*/  @P3 BRA `(.L_x_54) ;  /* 0x00000000000c3947 */ /* 0x000fea0003800000 */
[----:B--2---:R-:W3:Y:S02]  /*2830*/  LDG.E.U8 R157, desc[UR36][R162.64+0x10] ;  /* 0x00001024a29d7981 */ /* 0x004ee4000c1e1100 */
[----:B---3--:R-:W-:-:S05]  /*2840*/  PRMT R89, R157, 0x8880, RZ ;  /* 0x000088809d597816 */ /* 0x008fca00000000ff */
[----:B------:R-:W-:-:S07]  /*2850*/  IMAD R22, R89, R156, RZ ;  /* 0x0000009c59167224 */ /* 0x000fce00078e02ff */
.L_x_54:
[----:B------:R-:W-:Y:S05]  /*2860*/  BSYNC B1 ;  /* 0x0000000000017941 */ /* 0x000fea0003800000 */
.L_x_53:
[----:B---3--:R-:W-:Y:S01]  /*2870*/  @!P3 IMAD R89, R96, R155, R22 ;  /* 0x0000009b6059b224 */ /* 0x008fe200078e0216 */
[----:B------:R-:W-:Y:S04]  /*2880*/  BSSY B1, `(.L_x_55) ;  /* 0x0000006000017945 */ /* 0x000fe80003800000 */
[----:B------:R3:W-:Y:S01]  /*2890*/  @!P3 STG.E.U8 desc[UR36][R160.64+0x10], R89 ;  /* 0x00001059a000b986 */ /* 0x0007e2000c101124 */
[----:B------:R-:W-:Y:S05]  /*28a0*/  @P5 BRA `(.L_x_56) ;  /* 0x00000000000c5947 */ /* 0x000fea0003800000 */
[----:B--2---:R-:W3:Y:S02]  /*28b0*/  LDG.E.U8 R157, desc[UR36][R162.64+0x11] ;  /* 0x00001124a29d7981 */ /* 0x004ee4000c1e1100 */
[----:B---3--:R-:W-:-:S05]  /*28c0*/  PRMT R89, R157, 0x8880, RZ ;  /* 0x000088809d597816 */ /* 0x008fca00000000ff */
[----:B------:R-:W-:-:S07]  /*28d0*/  IMAD R22, R89, R156, RZ ;  /* 0x0000009c59167224 */ /* 0x000fce00078e02ff */
.L_x_56:
[----:B------:R-:W-:Y:S05]  /*28e0*/  BSYNC B1 ;  /* 0x0000000000017941 */ /* 0x000fea0003800000 */
.L_x_55:
[----:B------:R-:W-:Y:S01]  /*28f0*/  @!P5 IMAD R97, R97, R155, R22 ;  /* 0x0000009b6161d224 */ /* 0x000fe200078e0216 */
[----:B------:R-:W-:Y:S04]  /*2900*/  BSSY B1, `(.L_x_57) ;  /* 0x0000006000017945 */ /* 0x000fe80003800000 */
[----:B------:R0:W-:Y:S01]  /*2910*/  @!P5 STG.E.U8 desc[UR36][R160.64+0x11], R97 ;  /* 0x00001161a000d986 */ /* 0x0001e2000c101124 */
[----:B------:R-:W-:Y:S05]  /*2920*/  @P2 BRA `(.L_x_58) ;  /* 0x00000000000c2947 */ /* 0x000fea0003800000 */
[----:B--2---:R-:W3:Y:S02]  /*2930*/  LDG.E.U8 R157, desc[UR36][R166.64+0x10] ;  /* 0x00001024a69d7981 */ /* 0x004ee4000c1e1100 */
[----:B---3--:R-:W-:-:S05]  /*2940*/  PRMT R89, R157, 0x8880, RZ ;  /* 0x000088809d597816 */ /* 0x008fca00000000ff */
[----:B------:R-:W-:-:S07]  /*2950*/  IMAD R22, R89, R156, RZ ;  /* 0x0000009c59167224 */ /* 0x000fce00078e02ff */
.L_x_58:
[----:B------:R-:W-:Y:S05]  /*2960*/  BSYNC B1 ;  /* 0x0000000000017941 */ /* 0x000fea0003800000 */
.L_x_57:
        /* <DEDUP_REMOVED lines=11> */
.L_x_60:
[----:B------:R-:W-:Y:S05]  /*2a20*/  BSYNC B1 ;  /* 0x0000000000017941 */ /* 0x000fea0003800000 */
.L_x_59:
[----:B------:R-:W-:Y:S01]  /*2a30*/  @!P4 IMAD R99, R99, R155, R22 ;  /* 0x0000009b6363c224 */ /* 0x000fe200078e0216 */
[----:B------:R-:W-:Y:S04]  /*2a40*/  BSSY B1, `(.L_x_61) ;  /* 0x0000006000017945 */ /* 0x000fe80003800000 */
[----:B------:R0:W-:Y:S01]  /*2a50*/  @!P4 STG.E.U8 desc[UR36][R8.64+0x11], R99 ;  /* 0x000011630800c986 */ /* 0x0001e2000c101124 */
[----:B------:R-:W-:Y:S05]  /*2a60*/  @P3 BRA `(.L_x_62) ;  /* 0x00000000000c3947 */ /* 0x000fea0003800000 */
[----:B--2---:R-:W3:Y:S02]  /*2a70*/  LDG.E.U8 R157, desc[UR36][R162.64+0x18] ;  /* 0x00001824a29d7981 */ /* 0x004ee4000c1e1100 */
[----:B---3--:R-:W-:-:S05]  /*2a80*/  PRMT R89, R157, 0x8880, RZ ;  /* 0x000088809d597816 */ /* 0x008fca00000000ff */
[----:B------:R-:W-:-:S07]  /*2a90*/  IMAD R22, R89, R156, RZ ;  /* 0x0000009c59167224 */ /* 0x000fce00078e02ff */
.L_x_62:
[----:B------:R-:W-:Y:S05]  /*2aa0*/  BSYNC B1 ;  /* 0x0000000000017941 */ /* 0x000fea0003800000 */
.L_x_61:
[----:B---3--:R-:W-:Y:S01]  /*2ab0*/  @!P3 IMAD R89, R100, R155, R22 ;  /* 0x0000009b6459b224 */ /* 0x008fe200078e0216 */
[----:B------:R-:W-:Y:S04]  /*2ac0*/  BSSY B1, `(.L_x_63) ;  /* 0x0000006000017945 */ /* 0x000fe80003800000 */
[----:B------:R3:W-:Y:S01]  /*2ad0*/  @!P3 STG.E.U8 desc[UR36][R160.64+0x18], R89 ;  /* 0x00001859a000b986 */ /* 0x0007e2000c101124 */
[----:B------:R-:W-:Y:S05]  /*2ae0*/  @P5 BRA `(.L_x_64) ;  /* 0x00000000000c5947 */ /* 0x000fea0003800000 */
[----:B--2---:R-:W3:Y:S02]  /*2af0*/  LDG.E.U8 R157, desc[UR36][R162.64+0x19] ;  /* 0x00001924a29d7981 */ /* 0x004ee4000c1e1100 */
[----:B---3--:R-:W-:-:S05]  /*2b00*/  PRMT R89, R157, 0x8880, RZ ;  /* 0x000088809d597816 */ /* 0x008fca00000000ff */
[----:B------:R-:W-:-:S07]  /*2b10*/  IMAD R22, R89, R156, RZ ;  /* 0x0000009c59167224 */ /* 0x000fce00078e02ff */
.L_x_64:
[----:B------:R-:W-:Y:S05]  /*2b20*/  BSYNC B1 ;  /* 0x0000000000017941 */ /* 0x000fea0003800000 */
.L_x_63:
[----:B------:R-:W-:Y:S01]  /*2b30*/  @!P5 IMAD R101, R101, R155, R22 ;  /* 0x0000009b6565d224 */ /* 0x000fe200078e0216 */
[----:B------:R-:W-:Y:S04]  /*2b40*/  BSSY B1, `(.L_x_65) ;  /* 0x0000006000017945 */ /* 0x000fe80003800000 */
[----:B------:R0:W-:Y:S01]  /*2b50*/  @!P5 STG.E.U8 desc[UR36][R160.64+0x19], R101 ;  /* 0x00001965a000d986 */ /* 0x0001e2000c101124 */
[----:B------:R-:W-:Y:S05]  /*2b60*/  @P2 BRA `(.L_x_66) ;  /* 0x00000000000c2947 */ /* 0x000fea0003800000 */
[----:B--2---:R-:W3:Y:S02]  /*2b70*/  LDG.E.U8 R157, desc[UR36][R166.64+0x18] ;  /* 0x00001824a69d7981 */ /* 0x004ee4000c1e1100 */
[----:B---3--:R-:W-:-:S05]  /*2b80*/  PRMT R89, R157, 0x8880, RZ ;  /* 0x000088809d597816 */ /* 0x008fca00000000ff */
[----:B------:R-:W-:-:S07]  /*2b90*/  IMAD R22, R89, R156, RZ ;  /* 0x0000009c59167224 */ /* 0x000fce00078e02ff */
.L_x_66:
[----:B------:R-:W-:Y:S05]  /*2ba0*/  BSYNC B1 ;  /* 0x0000000000017941 */ /* 0x000fea0003800000 */
.L_x_65:
        /* <DEDUP_REMOVED lines=11> */
.L_x_68:
[----:B------:R-:W-:Y:S05]  /*2c60*/  BSYNC B1 ;  /* 0x0000000000017941 */ /* 0x000fea0003800000 */
.L_x_67:
[----:B------:R-:W-:Y:S01]  /*2c70*/  @!P4 IMAD R103, R103, R155, R22 ;  /* 0x0000009b6767c224 */ /* 0x000fe200078e0216 */
[----:B------:R-:W-:Y:S04]  /*2c80*/  BSSY B1, `(.L_x_69) ;  /* 0x0000006000017945 */ /* 0x000fe80003800000 */
[----:B------:R0:W-:Y:S01]  /*2c90*/  @!P4 STG.E.U8 desc[UR36][R8.64+0x19], R103 ;  /* 0x000019670800c986 */ /* 0x0001e2000c101124 */
[----:B------:R-:W-:Y:S05]  /*2ca0*/  @P3 BRA `(.L_x_70) ;  /* 0x00000000000c3947 */ /* 0x000fea0003800000 */
[----:B--2---:R-:W3:Y:S02]  /*2cb0*/  LDG.E.U8 R157, desc[UR36][R162.64+0x20] ;  /* 0x00002024a29d7981 */ /* 0x004ee4000c1e1100 */
[----:B---3--:R-:W-:-:S05]  /*2cc0*/  PRMT R89, R157, 0x8880, RZ ;  /* 0x000088809d597816 */ /* 0x008fca00000000ff */
[----:B------:R-:W-:-:S07]  /*2cd0*/  IMAD R22, R89, R156, RZ ;  /* 0x0000009c59167224 */ /* 0x000fce00078e02ff */
.L_x_70:
[----:B------:R-:W-:Y:S05]  /*2ce0*/  BSYNC B1 ;  /* 0x0000000000017941 */ /* 0x000fea0003800000 */
.L_x_69:
[----:B---3--:R-:W-:Y:S01]  /*2cf0*/  @!P3 IMAD R89, R104, R155, R22 ;  /* 0x0000009b6859b224 */ /* 0x008fe200078e0216 */
[----:B------:R-:W-:Y:S04]  /*2d00*/  BSSY B1, `(.L_x_71) ;  /* 0x0000006000017945 */ /* 0x000fe80003800000 */
[----:B------:R3:W-:Y:S01]  /*2d10*/  @!P3 STG.E.U8 desc[UR36][R160.64+0x20], R89 ;  /* 0x00002059a000b986 */ /* 0x0007e2000c101124 */
[----:B------:R-:W-:Y:S05]  /*2d20*/  @P5 BRA `(.L_x_72) ;  /* 0x00000000000c5947 */ /* 0x000fea0003800000 */
[----:B--2---:R-:W3:Y:S02]  /*2d30*/  LDG.E.U8 R157, desc[UR36][R162.64+0x21] ;  /* 0x00002124a29d7981 */ /* 0x004ee4000c1e1100 */
[----:B---3--:R-:W-:-:S05]  /*2d40*/  PRMT R89, R157, 0x8880, RZ ;  /* 0x000088809d597816 */ /* 0x008fca00000000ff */
[----:B------:R-:W-:-:S07]  /*2d50*/  IMAD R22, R89, R156, RZ ;  /* 0x0000009c59167224 */ /* 0x000fce00078e02ff */
.L_x_72:
[----:B------:R-:W-:Y:S05]  /*2d60*/  BSYNC B1 ;  /* 0x0000000000017941 */ /* 0x000fea0003800000 */
.L_x_71:
[----:B------:R-:W-:Y:S01]  /*2d70*/  @!P5 IMAD R105, R105, R155, R22 ;  /* 0x0000009b6969d224 */ /* 0x000fe200078e0216 */
[----:B------:R-:W-:Y:S04]  /*2d80*/  BSSY B1, `(.L_x_73) ;  /* 0x0000006000017945 */ /* 0x000fe80003800000 */
[----:B------:R0:W-:Y:S01]  /*2d90*/  @!P5 STG.E.U8 desc[UR36][R160.64+0x21], R105 ;  /* 0x00002169a000d986 */ /* 0x0001e2000c101124 */
[----:B------:R-:W-:Y:S05]  /*2da0*/  @P2 BRA `(.L_x_74) ;  /* 0x00000000000c2947 */ /* 0x000fea0003800000 */
[----:B--2---:R-:W3:Y:S02]  /*2db0*/  LDG.E.U8 R157, desc[UR36][R166.64+0x20] ;  /* 0x00002024a69d7981 */ /* 0x004ee4000c1e1100 */
[----:B---3--:R-:W-:-:S05]  /*2dc0*/  PRMT R89, R157, 0x8880, RZ ;  /* 0x000088809d597816 */ /* 0x008fca00000000ff */
[----:B------:R-:W-:-:S07]  /*2dd0*/  IMAD R22, R89, R156, RZ ;  /* 0x0000009c59167224 */ /* 0x000fce00078e02ff */
.L_x_74:
[----:B------:R-:W-:Y:S05]  /*2de0*/  BSYNC B1 ;  /* 0x0000000000017941 */ /* 0x000fea0003800000 */
.L_x_73:
        /* <DEDUP_REMOVED lines=11> */
.L_x_76:
[----:B------:R-:W-:Y:S05]  /*2ea0*/  BSYNC B1 ;  /* 0x0000000000017941 */ /* 0x000fea0003800000 */
.L_x_75:
[----:B------:R-:W-:Y:S01]  /*2eb0*/  @!P4 IMAD R107, R107, R155, R22 ;  /* 0x0000009b6b6bc224 */ /* 0x000fe200078e0216 */
[----:B------:R-:W-:Y:S04]  /*2ec0*/  BSSY B1, `(.L_x_77) ;  /* 0x0000006000017945 */ /* 0x000fe80003800000 */
[----:B------:R0:W-:Y:S01]  /*2ed0*/  @!P4 STG.E.U8 desc[UR36][R8.64+0x21], R107 ;  /* 0x0000216b0800c986 */ /* 0x0001e2000c101124 */
[----:B------:R-:W-:Y:S05]  /*2ee0*/  @P3 BRA `(.L_x_78) ;  /* 0x00000000000c3947 */ /* 0x000fea0003800000 */
[----:B--2---:R-:W3:Y:S02]  /*2ef0*/  LDG.E.U8 R157, desc[UR36][R162.64+0x28] ;  /* 0x00002824a29d7981 */ /* 0x004ee4000c1e1100 */
[----:B---3--:R-:W-:-:S05]  /*2f00*/  PRMT R89, R157, 0x8880, RZ ;  /* 0x000088809d597816 */ /* 0x008fca00000000ff */
[----:B------:R-:W-:-:S07]  /*2f10*/  IMAD R22, R89, R156, RZ ;  /* 0x0000009c59167224 */ /* 0x000fce00078e02ff */
.L_x_78:
[----:B------:R-:W-:Y:S05]  /*2f20*/  BSYNC B1 ;  /* 0x0000000000017941 */ /* 0x000fea0003800000 */
.L_x_77:
[----:B---3--:R-:W-:Y:S01]  /*2f30*/  @!P3 IMAD R89, R108, R155, R22 ;  /* 0x0000009b6c59b224 */ /* 0x008fe200078e0216 */
[----:B------:R-:W-:Y:S04]  /*2f40*/  BSSY B1, `(.L_x_79) ;  /* 0x0000006000017945 */ /* 0x000fe80003800000 */
[----:B------:R3:W-:Y:S01]  /*2f50*/  @!P3 STG.E.U8 desc[UR36][R160.64+0x28], R89 ;  /* 0x00002859a000b986 */ /* 0x0007e2000c101124 */
[----:B------:R-:W-:Y:S05]  /*2f60*/  @P5 BRA `(.L_x_80) ;  /* 0x00000000000c5947 */ /* 0x000fea0003800000 */
[----:B--2---:R-:W3:Y:S02]  /*2f70*/  LDG.E.U8 R157, desc[UR36][R162.64+0x29] ;  /* 0x00002924a29d7981 */ /* 0x004ee4000c1e1100 */
[----:B---3--:R-:W-:-:S05]  /*2f80*/  PRMT R89, R157, 0x8880, RZ ;  /* 0x000088809d597816 */ /* 0x008fca00000000ff */
[----:B------:R-:W-:-:S07]  /*2f90*/  IMAD R22, R89, R156, RZ ;  /* 0x0000009c59167224 */ /* 0x000fce00078e02ff */
.L_x_80:
[----:B------:R-:W-:Y:S05]  /*2fa0*/  BSYNC B1 ;  /* 0x0000000000017941 */ /* 0x000fea0003800000 */
.L_x_79:
[----:B------:R-:W-:Y:S01]  /*2fb0*/  @!P5 IMAD R109, R109, R155, R22 ;  /* 0x0000009b6d6dd224 */ /* 0x000fe200078e0216 */
[----:B------:R-:W-:Y:S04]  /*2fc0*/  BSSY B1, `(.L_x_81) ;  /* 0x0000006000017945 */ /* 0x000fe80003800000 */
[----:B------:R0:W-:Y:S01]  /*2fd0*/  @!P5 STG.E.U8 desc[UR36][R160.64+0x29], R109 ;  /* 0x0000296da000d986 */ /* 0x0001e2000c101124 */
[----:B------:R-:W-:Y:S05]  /*2fe0*/  @P2 BRA `(.L_x_82) ;  /* 0x00000000000c2947 */ /* 0x000fea0003800000 */
[----:B--2---:R-:W3:Y:S02]  /*2ff0*/  LDG.E.U8 R157, desc[UR36][R166.64+0x28] ;  /* 0x00002824a69d7981 */ /* 0x004ee4000c1e1100 */
[----:B---3--:R-:W-:-:S05]  /*3000*/  PRMT R89, R157, 0x8880, RZ ;  /* 0x000088809d597816 */ /* 0x008fca00000000ff */
[----:B------:R-:W-:-:S07]  /*3010*/  IMAD R22, R89, R156, RZ ;  /* 0x0000009c59167224 */ /* 0x000fce00078e02ff */
.L_x_82:
[----:B------:R-:W-:Y:S05]  /*3020*/  BSYNC B1 ;  /* 0x0000000000017941 */ /* 0x000fea0003800000 */
.L_x_81:
        /* <DEDUP_REMOVED lines=11> */
.L_x_84:
[----:B------:R-:W-:Y:S05]  /*30e0*/  BSYNC B1 ;  /* 0x0000000000017941 */ /* 0x000fea0003800000 */
.L_x_83:
[----:B------:R-:W-:Y:S01]  /*30f0*/  @!P4 IMAD R111, R111, R155, R22 ;  /* 0x0000009b6f6fc224 */ /* 0x000fe200078e0216 */
[----:B------:R-:W-:Y:S04]  /*3100*/  BSSY B1, `(.L_x_85) ;  /* 0x0000006000017945 */ /* 0x000fe80003800000 */
[----:B------:R0:W-:Y:S01]  /*3110*/  @!P4 STG.E.U8 desc[UR36][R8.64+0x29], R111 ;  /* 0x0000296f0800c986 */ /* 0x0001e2000c101124 */
[----:B------:R-:W-:Y:S05]  /*3120*/  @P3 BRA `(.L_x_86) ;  /* 0x00000000000c3947 */ /* 0x000fea0003800000 */
[----:B--2---:R-:W3:Y:S02]  /*3130*/  LDG.E.U8 R157, desc[UR36][R162.64+0x30] ;  /* 0x00003024a29d7981 */ /* 0x004ee4000c1e1100 */
[----:B---3--:R-:W-:-:S05]  /*3140*/  PRMT R89, R157, 0x8880, RZ ;  /* 0x000088809d597816 */ /* 0x008fca00000000ff */
[----:B------:R-:W-:-:S07]  /*3150*/  IMAD R22, R89, R156, RZ ;  /* 0x0000009c59167224 */ /* 0x000fce00078e02ff */
.L_x_86:
[----:B------:R-:W-:Y:S05]  /*3160*/  BSYNC B1 ;  /* 0x0000000000017941 */ /* 0x000fea0003800000 */
.L_x_85:
[----:B---3--:R-:W-:Y:S01]  /*3170*/  @!P3 IMAD R89, R112, R155, R22 ;  /* 0x0000009b7059b224 */ /* 0x008fe200078e0216 */
[----:B------:R-:W-:Y:S04]  /*3180*/  BSSY B1, `(.L_x_87) ;  /* 0x0000006000017945 */ /* 0x000fe80003800000 */
[----:B------:R3:W-:Y:S01]  /*3190*/  @!P3 STG.E.U8 desc[UR36][R160.64+0x30], R89 ;  /* 0x00003059a000b986 */ /* 0x0007e2000c101124 */
[----:B------:R-:W-:Y:S05]  /*31a0*/  @P5 BRA `(.L_x_88) ;  /* 0x00000000000c5947 */ /* 0x000fea0003800000 */
[----:B--2---:R-:W3:Y:S02]  /*31b0*/  LDG.E.U8 R157, desc[UR36][R162.64+0x31] ;  /* 0x00003124a29d7981 */ /* 0x004ee4000c1e1100 */
[----:B---3--:R-:W-:-:S05]  /*31c0*/  PRMT R89, R157, 0x8880, RZ ;  /* 0x000088809d597816 */ /* 0x008fca00000000ff */
[----:B------:R-:W-:-:S07]  /*31d0*/  IMAD R22, R89, R156, RZ ;  /* 0x0000009c59167224 */ /* 0x000fce00078e02ff */
.L_x_88:
[----:B------:R-:W-:Y:S05]  /*31e0*/  BSYNC B1 ;  /* 0x0000000000017941 */ /* 0x000fea0003800000 */
.L_x_87:
[----:B------:R-:W-:Y:S01]  /*31f0*/  @!P5 IMAD R113, R113, R155, R22 ;  /* 0x0000009b7171d224 */ /* 0x000fe200078e0216 */
[----:B------:R-:W-:Y:S04]  /*3200*/  BSSY B1, `(.L_x_89) ;  /* 0x0000006000017945 */ /* 0x000fe80003800000 */
[----:B------:R0:W-:Y:S01]  /*3210*/  @!P5 STG.E.U8 desc[UR36][R160.64+0x31], R113 ;  /* 0x00003171a000d986 */ /* 0x0001e2000c101124 */
[----:B------:R-:W-:Y:S05]  /*3220*/  @P2 BRA `(.L_x_90) ;  /* 0x00000000000c2947 */ /* 0x000fea0003800000 */
[----:B--2---:R-:W3:Y:S02]  /*3230*/  LDG.E.U8 R157, desc[UR36][R166.64+0x30] ;  /* 0x00003024a69d7981 */ /* 0x004ee4000c1e1100 */
[----:B---3--:R-:W-:-:S05]  /*3240*/  PRMT R89, R157, 0x8880, RZ ;  /* 0x000088809d597816 */ /* 0x008fca00000000ff */
[----:B------:R-:W-:-:S07]  /*3250*/  IMAD R22, R89, R156, RZ ;  /* 0x0000009c59167224 */ /* 0x000fce00078e02ff */
.L_x_90:
[----:B------:R-:W-:Y:S05]  /*3260*/  BSYNC B1 ;  /* 0x0000000000017941 */ /* 0x000fea0003800000 */
.L_x_89:
        /* <DEDUP_REMOVED lines=11> */
.L_x_92:
[----:B------:R-:W-:Y:S05]  /*3320*/  BSYNC B1 ;  /* 0x0000000000017941 */ /* 0x000fea0003800000 */
.L_x_91:
[----:B------:R-:W-:Y:S01]  /*3330*/  @!P4 IMAD R115, R115, R155, R22 ;  /* 0x0000009b7373c224 */ /* 0x000fe200078e0216 */
[----:B------:R-:W-:Y:S04]  /*3340*/  BSSY B1, `(.L_x_93) ;  /* 0x0000006000017945 */ /* 0x000fe80003800000 */
[----:B------:R0:W-:Y:S01]  /*3350*/  @!P4 STG.E.U8 desc[UR36][R8.64+0x31], R115 ;  /* 0x000031730800c986 */ /* 0x0001e2000c101124 */
[----:B------:R-:W-:Y:S05]  /*3360*/  @P3 BRA `(.L_x_94) ;  /* 0x00000000000c3947 */ /* 0x000fea0003800000 */
[----:B--2---:R-:W3:Y:S02]  /*3370*/  LDG.E.U8 R157, desc[UR36][R162.64+0x38] ;  /* 0x00003824a29d7981 */ /* 0x004ee4000c1e1100 */
[----:B---3--:R-:W-:-:S05]  /*3380*/  PRMT R89, R157, 0x8880, RZ ;  /* 0x000088809d597816 */ /* 0x008fca00000000ff */
[----:B------:R-:W-:-:S07]  /*3390*/  IMAD R22, R89, R156, RZ ;  /* 0x0000009c59167224 */ /* 0x000fce00078e02ff */
.L_x_94:
[----:B------:R-:W-:Y:S05]  /*33a0*/  BSYNC B1 ;  /* 0x0000000000017941 */ /* 0x000fea0003800000 */
.L_x_93:
[----:B---3--:R-:W-:Y:S01]  /*33b0*/  @!P3 IMAD R89, R116, R155, R22 ;  /* 0x0000009b7459b224 */ /* 0x008fe200078e0216 */
[----:B------:R-:W-:Y:S04]  /*33c0*/  BSSY B1, `(.L_x_95) ;  /* 0x0000006000017945 */ /* 0x000fe80003800000 */
[----:B------:R3:W-:Y:S01]  /*33d0*/  @!P3 STG.E.U8 desc[UR36][R160.64+0x38], R89 ;  /* 0x00003859a000b986 */ /* 0x0007e2000c101124 */
[----:B------:R-:W-:Y:S05]  /*33e0*/  @P5 BRA `(.L_x_96) ;  /* 0x00000000000c5947 */ /* 0x000fea0003800000 */
[----:B--2---:R-:W3:Y:S02]  /*33f0*/  LDG.E.U8 R157, desc[UR36][R162.64+0x39] ;  /* 0x00003924a29d7981 */ /* 0x004ee4000c1e1100 */
[----:B---3--:R-:W-:-:S05]  /*3400*/  PRMT R89, R157, 0x8880, RZ ;  /* 0x000088809d597816 */ /* 0x008fca00000000ff */
[----:B------:R-:W-:-:S07]  /*3410*/  IMAD R22, R89, R156, RZ ;  /* 0x0000009c59167224 */ /* 0x000fce00078e02ff */
.L_x_96:
[----:B------:R-:W-:Y:S05]  /*3420*/  BSYNC B1 ;  /* 0x0000000000017941 */ /* 0x000fea0003800000 */
.L_x_95:
[----:B------:R-:W-:Y:S01]  /*3430*/  @!P5 IMAD R117, R117, R155, R22 ;  /* 0x0000009b7575d224 */ /* 0x000fe200078e0216 */
[----:B------:R-:W-:Y:S04]  /*3440*/  BSSY B1, `(.L_x_97) ;  /* 0x0000006000017945 */ /* 0x000fe80003800000 */
[----:B------:R0:W-:Y:S01]  /*3450*/  @!P5 STG.E.U8 desc[UR36][R160.64+0x39], R117 ;  /* 0x00003975a000d986 */ /* 0x0001e2000c101124 */
[----:B------:R-:W-:Y:S05]  /*3460*/  @P2 BRA `(.L_x_98) ;  /* 0x00000000000c2947 */ /* 0x000fea0003800000 */
[----:B--2---:R-:W3:Y:S02]  /*3470*/  LDG.E.U8 R157, desc[UR36][R166.64+0x38] ;  /* 0x00003824a69d7981 */ /* 0x004ee4000c1e1100 */
[----:B---3--:R-:W-:-:S05]  /*3480*/  PRMT R89, R157, 0x8880, RZ ;  /* 0x000088809d597816 */ /* 0x008fca00000000ff */
[----:B------:R-:W-:-:S07]  /*3490*/  IMAD R22, R89, R156, RZ ;  /* 0x0000009c59167224 */ /* 0x000fce00078e02ff */
.L_x_98:
[----:B------:R-:W-:Y:S05]  /*34a0*/  BSYNC B1 ;  /* 0x0000000000017941 */ /* 0x000fea0003800000 */
.L_x_97:
        /* <DEDUP_REMOVED lines=11> */
.L_x_100:
[----:B------:R-:W-:Y:S05]  /*3560*/  BSYNC B1 ;  /* 0x0000000000017941 */ /* 0x000fea0003800000 */
.L_x_99:
[----:B------:R-:W-:Y:S01]  /*3570*/  @!P4 IMAD R119, R119, R155, R22 ;  /* 0x0000009b7777c224 */ /* 0x000fe200078e0216 */
[----:B------:R-:W-:Y:S04]  /*3580*/  BSSY B1, `(.L_x_101) ;  /* 0x0000006000017945 */ /* 0x000fe80003800000 */
[----:B------:R0:W-:Y:S01]  /*3590*/  @!P4 STG.E.U8 desc[UR36][R8.64+0x39], R119 ;  /* 0x000039770800c986 */ /* 0x0001e2000c101124 */
[----:B------:R-:W-:Y:S05]  /*35a0*/  @P3 BRA `(.L_x_102) ;  /* 0x00000000000c3947 */ /* 0x000fea0003800000 */
[----:B--2---:R-:W3:Y:S02]  /*35b0*/  LDG.E.U8 R157, desc[UR36][R162.64+0x40] ;  /* 0x00004024a29d7981 */ /* 0x004ee4000c1e1100 */
[----:B---3--:R-:W-:-:S05]  /*35c0*/  PRMT R89, R157, 0x8880, RZ ;  /* 0x000088809d597816 */ /* 0x008fca00000000ff */
[----:B------:R-:W-:-:S07]  /*35d0*/  IMAD R22, R89, R156, RZ ;  /* 0x0000009c59167224 */ /* 0x000fce00078e02ff */
.L_x_102:
[----:B------:R-:W-:Y:S05]  /*35e0*/  BSYNC B1 ;  /* 0x0000000000017941 */ /* 0x000fea0003800000 */
.L_x_101:
[----:B---3--:R-:W-:Y:S01]  /*35f0*/  @!P3 IMAD R89, R120, R155, R22 ;  /* 0x0000009b7859b224 */ /* 0x008fe200078e0216 */
[----:B------:R-:W-:Y:S04]  /*3600*/  BSSY B1, `(.L_x_103) ;  /* 0x0000006000017945 */ /* 0x000fe80003800000 */
[----:B------:R3:W-:Y:S01]  /*3610*/  @!P3 STG.E.U8 desc[UR36][R160.64+0x40], R89 ;  /* 0x00004059a000b986 */ /* 0x0007e2000c101124 */
[----:B------:R-:W-:Y:S05]  /*3620*/  @P5 BRA `(.L_x_104) ;  /* 0x00000000000c5947 */ /* 0x000fea0003800000 */
[----:B--2---:R-:W3:Y:S02]  /*3630*/  LDG.E.U8 R157, desc[UR36][R162.64+0x41] ;  /* 0x00004124a29d7981 */ /* 0x004ee4000c1e1100 */
[----:B---3--:R-:W-:-:S05]  /*3640*/  PRMT R89, R157, 0x8880, RZ ;  /* 0x000088809d597816 */ /* 0x008fca00000000ff */
[----:B------:R-:W-:-:S07]  /*3650*/  IMAD R22, R89, R156, RZ ;  /* 0x0000009c59167224 */ /* 0x000fce00078e02ff */
.L_x_104:
[----:B------:R-:W-:Y:S05]  /*3660*/  BSYNC B1 ;  /* 0x0000000000017941 */ /* 0x000fea0003800000 */
.L_x_103:
[----:B------:R-:W-:Y:S01]  /*3670*/  @!P5 IMAD R121, R121, R155, R22 ;  /* 0x0000009b7979d224 */ /* 0x000fe200078e0216 */
[----:B------:R-:W-:Y:S04]  /*3680*/  BSSY B1, `(.L_x_105) ;  /* 0x0000006000017945 */ /* 0x000fe80003800000 */
[----:B------:R0:W-:Y:S01]  /*3690*/  @!P5 STG.E.U8 desc[UR36][R160.64+0x41], R121 ;  /* 0x00004179a000d986 */ /* 0x0001e2000c101124 */
[----:B------:R-:W-:Y:S05]  /*36a0*/  @P2 BRA `(.L_x_106) ;  /* 0x00000000000c2947 */ /* 0x000fea0003800000 */
[----:B--2---:R-:W3:Y:S02]  /*36b0*/  LDG.E.U8 R157, desc[UR36][R166.64+0x40] ;  /* 0x00004024a69d7981 */ /* 0x004ee4000c1e1100 */
[----:B---3--:R-:W-:-:S05]  /*36c0*/  PRMT R89, R157, 0x8880, RZ ;  /* 0x000088809d597816 */ /* 0x008fca00000000ff */
[----:B------:R-:W-:-:S07]  /*36d0*/  IMAD R22, R89, R156, RZ ;  /* 0x0000009c59167224 */ /* 0x000fce00078e02ff */
.L_x_106:
[----:B------:R-:W-:Y:S05]  /*36e0*/  BSYNC B1 ;  /* 0x0000000000017941 */ /* 0x000fea0003800000 */
.L_x_105:
        /* <DEDUP_REMOVED lines=11> */
.L_x_108:
[----:B------:R-:W-:Y:S05]  /*37a0*/  BSYNC B1 ;  /* 0x0000000000017941 */ /* 0x000fea0003800000 */
.L_x_107:
[----:B------:R-:W-:Y:S01]  /*37b0*/  @!P4 IMAD R123, R123, R155, R22 ;  /* 0x0000009b7b7bc224 */ /* 0x000fe200078e0216 */
[----:B------:R-:W-:Y:S04]  /*37c0*/  BSSY B1, `(.L_x_109) ;  /* 0x0000006000017945 */ /* 0x000fe80003800000 */
[----:B------:R0:W-:Y:S01]  /*37d0*/  @!P4 STG.E.U8 desc[UR36][R8.64+0x41], R123 ;  /* 0x0000417b0800c986 */ /* 0x0001e2000c101124 */
[----:B------:R-:W-:Y:S05]  /*37e0*/  @P3 BRA `(.L_x_110) ;  /* 0x00000000000c3947 */ /* 0x000fea0003800000 */
[----:B--2---:R-:W3:Y:S02]  /*37f0*/  LDG.E.U8 R157, desc[UR36][R162.64+0x48] ;  /* 0x00004824a29d7981 */ /* 0x004ee4000c1e1100 */
[----:B---3--:R-:W-:-:S05]  /*3800*/  PRMT R89, R157, 0x8880, RZ ;  /* 0x000088809d597816 */ /* 0x008fca00000000ff */
[----:B------:R-:W-:-:S07]  /*3810*/  IMAD R22, R89, R156, RZ ;  /* 0x0000009c59167224 */ /* 0x000fce00078e02ff */
.L_x_110:
[----:B------:R-:W-:Y:S05]  /*3820*/  BSYNC B1 ;  /* 0x0000000000017941 */ /* 0x000fea0003800000 */
.L_x_109:
[----:B---3--:R-:W-:Y:S01]  /*3830*/  @!P3 IMAD R89, R124, R155, R22 ;  /* 0x0000009b7c59b224 */ /* 0x008fe200078e0216 */
[----:B------:R-:W-:Y:S04]  /*3840*/  BSSY B1, `(.L_x_111) ;  /* 0x0000006000017945 */ /* 0x000fe80003800000 */
[----:B------:R3:W-:Y:S01]  /*3850*/  @!P3 STG.E.U8 desc[UR36][R160.64+0x48], R89 ;  /* 0x00004859a000b986 */ /* 0x0007e2000c101124 */
[----:B------:R-:W-:Y:S05]  /*3860*/  @P5 BRA `(.L_x_112) ;  /* 0x00000000000c5947 */ /* 0x000fea0003800000 */
[----:B--2---:R-:W3:Y:S02]  /*3870*/  LDG.E.U8 R157, desc[UR36][R162.64+0x49] ;  /* 0x00004924a29d7981 */ /* 0x004ee4000c1e1100 */
[----:B---3--:R-:W-:-:S05]  /*3880*/  PRMT R89, R157, 0x8880, RZ ;  /* 0x000088809d597816 */ /* 0x008fca00000000ff */
[----:B------:R-:W-:-:S07]  /*3890*/  IMAD R22, R89, R156, RZ ;  /* 0x0000009c59167224 */ /* 0x000fce00078e02ff */
.L_x_112:
[----:B------:R-:W-:Y:S05]  /*38a0*/  BSYNC B1 ;  /* 0x0000000000017941 */ /* 0x000fea0003800000 */
.L_x_111:
[----:B------:R-:W-:Y:S01]  /*38b0*/  @!P5 IMAD R125, R125, R155, R22 ;  /* 0x0000009b7d7dd224 */ /* 0x000fe200078e0216 */
[----:B------:R-:W-:Y:S04]  /*38c0*/  BSSY B1, `(.L_x_113) ;  /* 0x0000006000017945 */ /* 0x000fe80003800000 */
[----:B------:R0:W-:Y:S01]  /*38d0*/  @!P5 STG.E.U8 desc[UR36][R160.64+0x49], R125 ;  /* 0x0000497da000d986 */ /* 0x0001e2000c101124 */
[----:B------:R-:W-:Y:S05]  /*38e0*/  @P2 BRA `(.L_x_114) ;  /* 0x00000000000c2947 */ /* 0x000fea0003800000 */
[----:B--2---:R-:W3:Y:S02]  /*38f0*/  LDG.E.U8 R157, desc[UR36][R166.64+0x48] ;  /* 0x00004824a69d7981 */ /* 0x004ee4000c1e1100 */
[----:B---3--:R-:W-:-:S05]  /*3900*/  PRMT R89, R157, 0x8880, RZ ;  /* 0x000088809d597816 */ /* 0x008fca00000000ff */
[----:B------:R-:W-:-:S07]  /*3910*/  IMAD R22, R89, R156, RZ ;  /* 0x0000009c59167224 */ /* 0x000fce00078e02ff */
.L_x_114:
[----:B------:R-:W-:Y:S05]  /*3920*/  BSYNC B1 ;  /* 0x0000000000017941 */ /* 0x000fea0003800000 */
.L_x_113:
        /* <DEDUP_REMOVED lines=11> */
.L_x_116:
[----:B------:R-:W-:Y:S05]  /*39e0*/  BSYNC B1 ;  /* 0x0000000000017941 */ /* 0x000fea0003800000 */
.L_x_115:
[----:B------:R-:W-:Y:S01]  /*39f0*/  @!P4 IMAD R127, R127, R155, R22 ;  /* 0x0000009b7f7fc224 */ /* 0x000fe200078e0216 */
[----:B------:R-:W-:Y:S04]  /*3a00*/  BSSY B1, `(.L_x_117) ;  /* 0x0000006000017945 */ /* 0x000fe80003800000 */
[----:B------:R0:W-:Y:S01]  /*3a10*/  @!P4 STG.E.U8 desc[UR36][R8.64+0x49], R127 ;  /* 0x0000497f0800c986 */ /* 0x0001e2000c101124 */
[----:B------:R-:W-:Y:S05]  /*3a20*/  @P3 BRA `(.L_x_118) ;  /* 0x00000000000c3947 */ /* 0x000fea0003800000 */
[----:B--2---:R-:W3:Y:S02]  /*3a30*/  LDG.E.U8 R157, desc[UR36][R162.64+0x50] ;  /* 0x00005024a29d7981 */ /* 0x004ee4000c1e1100 */
[----:B---3--:R-:W-:-:S05]  /*3a40*/  PRMT R89, R157, 0x8880, RZ ;  /* 0x000088809d597816 */ /* 0x008fca00000000ff */
[----:B------:R-:W-:-:S07]  /*3a50*/  IMAD R22, R89, R156, RZ ;  /* 0x0000009c59167224 */ /* 0x000fce00078e02ff */
.L_x_118:
[----:B------:R-:W-:Y:S05]  /*3a60*/  BSYNC B1 ;  /* 0x0000000000017941 */ /* 0x000fea0003800000 */
.L_x_117:
[----:B---3--:R-:W-:Y:S01]  /*3a70*/  @!P3 IMAD R89, R128, R155, R22 ;  /* 0x0000009b8059b224 */ /* 0x008fe200078e0216 */
[----:B------:R-:W-:Y:S04]  /*3a80*/  BSSY B1, `(.L_x_119) ;  /* 0x0000006000017945 */ /* 0x000fe80003800000 */
[----:B------:R3:W-:Y:S01]  /*3a90*/  @!P3 STG.E.U8 desc[UR36][R160.64+0x50], R89 ;  /* 0x00005059a000b986 */ /* 0x0007e2000c101124 */
[----:B------:R-:W-:Y:S05]  /*3aa0*/  @P5 BRA `(.L_x_120) ;  /* 0x00000000000c5947 */ /* 0x000fea0003800000 */
[----:B--2---:R-:W3:Y:S02]  /*3ab0*/  LDG.E.U8 R157, desc[UR36][R162.64+0x51] ;  /* 0x00005124a29d7981 */ /* 0x004ee4000c1e1100 */
[----:B---3--:R-:W-:-:S05]  /*3ac0*/  PRMT R89, R157, 0x8880, RZ ;  /* 0x000088809d597816 */ /* 0x008fca00000000ff */
[----:B------:R-:W-:-:S07]  /*3ad0*/  IMAD R22, R89, R156, RZ ;  /* 0x0000009c59167224 */ /* 0x000fce00078e02ff */
.L_x_120:
[----:B------:R-:W-:Y:S05]  /*3ae0*/  BSYNC B1 ;  /* 0x0000000000017941 */ /* 0x000fea0003800000 */
.L_x_119:
[----:B------:R-:W-:Y:S01]  /*3af0*/  @!P5 IMAD R129, R129, R155, R22 ;  /* 0x0000009b8181d224 */ /* 0x000fe200078e0216 */
[----:B------:R-:W-:Y:S04]  /*3b00*/  BSSY B1, `(.L_x_121) ;  /* 0x0000006000017945 */ /* 0x000fe80003800000 */
[----:B------:R0:W-:Y:S01]  /*3b10*/  @!P5 STG.E.U8 desc[UR36][R160.64+0x51], R129 ;  /* 0x00005181a000d986 */ /* 0x0001e2000c101124 */
[----:B------:R-:W-:Y:S05]  /*3b20*/  @P2 BRA `(.L_x_122) ;  /* 0x00000000000c2947 */ /* 0x000fea0003800000 */
[----:B--2---:R-:W3:Y:S02]  /*3b30*/  LDG.E.U8 R157, desc[UR36][R166.64+0x50] ;  /* 0x00005024a69d7981 */ /* 0x004ee4000c1e1100 */
[----:B---3--:R-:W-:-:S05]  /*3b40*/  PRMT R89, R157, 0x8880, RZ ;  /* 0x000088809d597816 */ /* 0x008fca00000000ff */
[----:B------:R-:W-:-:S07]  /*3b50*/  IMAD R22, R89, R156, RZ ;  /* 0x0000009c59167224 */ /* 0x000fce00078e02ff */
.L_x_122:
[----:B------:R-:W-:Y:S05]  /*3b60*/  BSYNC B1 ;  /* 0x0000000000017941 */ /* 0x000fea0003800000 */
.L_x_121:
        /* <DEDUP_REMOVED lines=11> */
.L_x_124:
[----:B------:R-:W-:Y:S05]  /*3c20*/  BSYNC B1 ;  /* 0x0000000000017941 */ /* 0x000fea0003800000 */
.L_x_123:
[----:B------:R-:W-:Y:S01]  /*3c30*/  @!P4 IMAD R131, R131, R155, R22 ;  /* 0x0000009b8383c224 */ /* 0x000fe200078e0216 */
[----:B------:R-:W-:Y:S04]  /*3c40*/  BSSY B1, `(.L_x_125) ;  /* 0x0000006000017945 */ /* 0x000fe80003800000 */
[----:B------:R0:W-:Y:S01]  /*3c50*/  @!P4 STG.E.U8 desc[UR36][R8.64+0x51], R131 ;  /* 0x000051830800c986 */ /* 0x0001e2000c101124 */
[----:B------:R-:W-:Y:S05]  /*3c60*/  @P3 BRA `(.L_x_126) ;  /* 0x00000000000c3947 */ /* 0x000fea0003800000 */
[----:B--2---:R-:W3:Y:S02]  /*3c70*/  LDG.E.U8 R157, desc[UR36][R162.64+0x58] ;  /* 0x00005824a29d7981 */ /* 0x004ee4000c1e1100 */
[----:B---3--:R-:W-:-:S05]  /*3c80*/  PRMT R89, R157, 0x8880, RZ ;  /* 0x000088809d597816 */ /* 0x008fca00000000ff */
[----:B------:R-:W-:-:S07]  /*3c90*/  IMAD R22, R89, R156, RZ ;  /* 0x0000009c59167224 */ /* 0x000fce00078e02ff */
.L_x_126:
[----:B------:R-:W-:Y:S05]  /*3ca0*/  BSYNC B1 ;  /* 0x0000000000017941 */ /* 0x000fea0003800000 */
.L_x_125:
[----:B---3--:R-:W-:Y:S01]  /*3cb0*/  @!P3 IMAD R89, R132, R155, R22 ;  /* 0x0000009b8459b224 */ /* 0x008fe200078e0216 */
[----:B------:R-:W-:Y:S04]  /*3cc0*/  BSSY B1, `(.L_x_127) ;  /* 0x0000006000017945 */ /* 0x000fe80003800000 */
[----:B------:R3:W-:Y:S01]  /*3cd0*/  @!P3 STG.E.U8 desc[UR36][R160.64+0x58], R89 ;  /* 0x00005859a000b986 */ /* 0x0007e2000c101124 */
[----:B------:R-:W-:Y:S05]  /*3ce0*/  @P5 BRA `(.L_x_128) ;  /* 0x00000000000c5947 */ /* 0x000fea0003800000 */
[----:B--2---:R-:W3:Y:S02]  /*3cf0*/  LDG.E.U8 R157, desc[UR36][R162.64+0x59] ;  /* 0x00005924a29d7981 */ /* 0x004ee4000c1e1100 */
[----:B---3--:R-:W-:-:S05]  /*3d00*/  PRMT R89, R157, 0x8880, RZ ;  /* 0x000088809d597816 */ /* 0x008fca00000000ff */
[----:B------:R-:W-:-:S07]  /*3d10*/  IMAD R22, R89, R156, RZ ;  /* 0x0000009c59167224 */ /* 0x000fce00078e02ff */
.L_x_128:
[----:B------:R-:W-:Y:S05]  /*3d20*/  BSYNC B1 ;  /* 0x0000000000017941 */ /* 0x000fea0003800000 */
.L_x_127:
[----:B------:R-:W-:Y:S01]  /*3d30*/  @!P5 IMAD R133, R133, R155, R22 ;  /* 0x0000009b8585d224 */ /* 0x000fe200078e0216 */
[----:B------:R-:W-:Y:S04]  /*3d40*/  BSSY B1, `(.L_x_129) ;  /* 0x0000006000017945 */ /* 0x000fe80003800000 */
[----:B------:R0:W-:Y:S01]  /*3d50*/  @!P5 STG.E.U8 desc[UR36][R160.64+0x59], R133 ;  /* 0x00005985a000d986 */ /* 0x0001e2000c101124 */
[----:B------:R-:W-:Y:S05]  /*3d60*/  @P2 BRA `(.L_x_130) ;  /* 0x00000000000c2947 */ /* 0x000fea0003800000 */
[----:B--2---:R-:W3:Y:S02]  /*3d70*/  LDG.E.U8 R157, desc[UR36][R166.64+0x58] ;  /* 0x00005824a69d7981 */ /* 0x004ee4000c1e1100 */
[----:B---3--:R-:W-:-:S05]  /*3d80*/  PRMT R89, R157, 0x8880, RZ ;  /* 0x000088809d597816 */ /* 0x008fca00000000ff */
[----:B------:R-:W-:-:S07]  /*3d90*/  IMAD R22, R89, R156, RZ ;  /* 0x0000009c59167224 */ /* 0x000fce00078e02ff */
.L_x_130:
[----:B------:R-:W-:Y:S05]  /*3da0*/  BSYNC B1 ;  /* 0x0000000000017941 */ /* 0x000fea0003800000 */
.L_x_129:
        /* <DEDUP_REMOVED lines=11> */
.L_x_132:
[----:B------:R-:W-:Y:S05]  /*3e60*/  BSYNC B1 ;  /* 0x0000000000017941 */ /* 0x000fea0003800000 */
.L_x_131:
[----:B------:R-:W-:Y:S01]  /*3e70*/  @!P4 IMAD R135, R135, R155, R22 ;  /* 0x0000009b8787c224 */ /* 0x000fe200078e0216 */
[----:B------:R-:W-:Y:S04]  /*3e80*/  BSSY B1, `(.L_x_133) ;  /* 0x0000006000017945 */ /* 0x000fe80003800000 */
[----:B------:R0:W-:Y:S01]  /*3e90*/  @!P4 STG.E.U8 desc[UR36][R8.64+0x59], R135 ;  /* 0x000059870800c986 */ /* 0x0001e2000c101124 */
[----:B------:R-:W-:Y:S05]  /*3ea0*/  @P3 BRA `(.L_x_134) ;  /* 0x00000000000c3947 */ /* 0x000fea0003800000 */
[----:B--2---:R-:W3:Y:S02]  /*3eb0*/  LDG.E.U8 R157, desc[UR36][R162.64+0x60] ;  /* 0x00006024a29d7981 */ /* 0x004ee4000c1e1100 */
[----:B---3--:R-:W-:-:S05]  /*3ec0*/  PRMT R89, R157, 0x8880, RZ ;  /* 0x000088809d597816 */ /* 0x008fca00000000ff */
[----:B------:R-:W-:-:S07]  /*3ed0*/  IMAD R22, R89, R156, RZ ;  /* 0x0000009c59167224 */ /* 0x000fce00078e02ff */
.L_x_134:
[----:B------:R-:W-:Y:S05]  /*3ee0*/  BSYNC B1 ;  /* 0x0000000000017941 */ /* 0x000fea0003800000 */
.L_x_133:
[----:B---3--:R-:W-:Y:S01]  /*3ef0*/  @!P3 IMAD R89, R136, R155, R22 ;  /* 0x0000009b8859b224 */ /* 0x008fe200078e0216 */
[----:B------:R-:W-:Y:S04]  /*3f00*/  BSSY B1, `(.L_x_135) ;  /* 0x0000006000017945 */ /* 0x000fe80003800000 */
[----:B------:R3:W-:Y:S01]  /*3f10*/  @!P3 STG.E.U8 desc[UR36][R160.64+0x60], R89 ;  /* 0x00006059a000b986 */ /* 0x0007e2000c101124 */
[----:B------:R-:W-:Y:S05]  /*3f20*/  @P5 BRA `(.L_x_136) ;  /* 0x00000000000c5947 */ /* 0x000fea0003800000 */
[----:B--2---:R-:W3:Y:S02]  /*3f30*/  LDG.E.U8 R157, desc[UR36][R162.64+0x61] ;  /* 0x00006124a29d7981 */ /* 0x004ee4000c1e1100 */
[----:B---3--:R-:W-:-:S05]  /*3f40*/  PRMT R89, R157, 0x8880, RZ ;  /* 0x000088809d597816 */ /* 0x008fca00000000ff */
[----:B------:R-:W-:-:S07]  /*3f50*/  IMAD R22, R89, R156, RZ ;  /* 0x0000009c59167224 */ /* 0x000fce00078e02ff */
.L_x_136:
[----:B------:R-:W-:Y:S05]  /*3f60*/  BSYNC B1 ;  /* 0x0000000000017941 */ /* 0x000fea0003800000 */
.L_x_135:
[----:B------:R-:W-:Y:S01]  /*3f70*/  @!P5 IMAD R137, R137, R155, R22 ;  /* 0x0000009b8989d224 */ /* 0x000fe200078e0216 */
[----:B------:R-:W-:Y:S04]  /*3f80*/  BSSY B1, `(.L_x_137) ;  /* 0x0000006000017945 */ /* 0x000fe80003800000 */
[----:B------:R0:W-:Y:S01]  /*3f90*/  @!P5 STG.E.U8 desc[UR36][R160.64+0x61], R137 ;  /* 0x00006189a000d986 */ /* 0x0001e2000c101124 */
[----:B------:R-:W-:Y:S05]  /*3fa0*/  @P2 BRA `(.L_x_138) ;  /* 0x00000000000c2947 */ /* 0x000fea0003800000 */
[----:B--2---:R-:W3:Y:S02]  /*3fb0*/  LDG.E.U8 R157, desc[UR36][R166.64+0x60] ;  /* 0x00006024a69d7981 */ /* 0x004ee4000c1e1100 */
[----:B---3--:R-:W-:-:S05]  /*3fc0*/  PRMT R89, R157, 0x8880, RZ ;  /* 0x000088809d597816 */ /* 0x008fca00000000ff */
[----:B------:R-:W-:-:S07]  /*3fd0*/  IMAD R22, R89, R156, RZ ;  /* 0x0000009c59167224 */ /* 0x000fce00078e02ff */
.L_x_138:
[----:B------:R-:W-:Y:S05]  /*3fe0*/  BSYNC B1 ;  /* 0x0000000000017941 */ /* 0x000fea0003800000 */
.L_x_137:
        /* <DEDUP_REMOVED lines=11> */
.L_x_140:
[----:B------:R-:W-:Y:S05]  /*40a0*/  BSYNC B1 ;  /* 0x0000000000017941 */ /* 0x000fea0003800000 */
.L_x_139:
[----:B------:R-:W-:Y:S01]  /*40b0*/  @!P4 IMAD R139, R139, R155, R22 ;  /* 0x0000009b8b8bc224 */ /* 0x000fe200078e0216 */
[----:B------:R-:W-:Y:S04]  /*40c0*/  BSSY B1, `(.L_x_141) ;  /* 0x0000006000017945 */ /* 0x000fe80003800000 */
[----:B------:R0:W-:Y:S01]  /*40d0*/  @!P4 STG.E.U8 desc[UR36][R8.64+0x61], R139 ;  /* 0x0000618b0800c986 */ /* 0x0001e2000c101124 */
[----:B------:R-:W-:Y:S05]  /*40e0*/  @P3 BRA `(.L_x_142) ;  /* 0x00000000000c3947 */ /* 0x000fea0003800000 */
[----:B--2---:R-:W3:Y:S02]  /*40f0*/  LDG.E.U8 R157, desc[UR36][R162.64+0x68] ;  /* 0x00006824a29d7981 */ /* 0x004ee4000c1e1100 */
[----:B---3--:R-:W-:-:S05]  /*4100*/  PRMT R89, R157, 0x8880, RZ ;  /* 0x000088809d597816 */ /* 0x008fca00000000ff */
[----:B------:R-:W-:-:S07]  /*4110*/  IMAD R22, R89, R156, RZ ;  /* 0x0000009c59167224 */ /* 0x000fce00078e02ff */
.L_x_142:
[----:B------:R-:W-:Y:S05]  /*4120*/  BSYNC B1 ;  /* 0x0000000000017941 */ /* 0x000fea0003800000 */
.L_x_141:
[----:B---3--:R-:W-:Y:S01]  /*4130*/  @!P3 IMAD R89, R140, R155, R22 ;  /* 0x0000009b8c59b224 */ /* 0x008fe200078e0216 */
[----:B------:R-:W-:Y:S04]  /*4140*/  BSSY B1, `(.L_x_143) ;  /* 0x0000006000017945 */ /* 0x000fe80003800000 */
[----:B------:R3:W-:Y:S01]  /*4150*/  @!P3 STG.E.U8 desc[UR36][R160.64+0x68], R89 ;  /* 0x00006859a000b986 */ /* 0x0007e2000c101124 */
[----:B------:R-:W-:Y:S05]  /*4160*/  @P5 BRA `(.L_x_144) ;  /* 0x00000000000c5947 */ /* 0x000fea0003800000 */
[----:B--2---:R-:W3:Y:S02]  /*4170*/  LDG.E.U8 R157, desc[UR36][R162.64+0x69] ;  /* 0x00006924a29d7981 */ /* 0x004ee4000c1e1100 */
[----:B---3--:R-:W-:-:S05]  /*4180*/  PRMT R89, R157, 0x8880, RZ ;  /* 0x000088809d597816 */ /* 0x008fca00000000ff */
[----:B------:R-:W-:-:S07]  /*4190*/  IMAD R22, R89, R156, RZ ;  /* 0x0000009c59167224 */ /* 0x000fce00078e02ff */
.L_x_144:
[----:B------:R-:W-:Y:S05]  /*41a0*/  BSYNC B1 ;  /* 0x0000000000017941 */ /* 0x000fea0003800000 */
.L_x_143:
[----:B------:R-:W-:Y:S01]  /*41b0*/  @!P5 IMAD R141, R141, R155, R22 ;  /* 0x0000009b8d8dd224 */ /* 0x000fe200078e0216 */
[----:B------:R-:W-:Y:S04]  /*41c0*/  BSSY B1, `(.L_x_145) ;  /* 0x0000006000017945 */ /* 0x000fe80003800000 */
[----:B------:R0:W-:Y:S01]  /*41d0*/  @!P5 STG.E.U8 desc[UR36][R160.64+0x69], R141 ;  /* 0x0000698da000d986 */ /* 0x0001e2000c101124 */
[----:B------:R-:W-:Y:S05]  /*41e0*/  @P2 BRA `(.L_x_146) ;  /* 0x00000000000c2947 */ /* 0x000fea0003800000 */
[----:B--2---:R-:W3:Y:S02]  /*41f0*/  LDG.E.U8 R157, desc[UR36][R166.64+0x68] ;  /* 0x00006824a69d7981 */ /* 0x004ee4000c1e1100 */
[----:B---3--:R-:W-:-:S05]  /*4200*/  PRMT R89, R157, 0x8880, RZ ;  /* 0x000088809d597816 */ /* 0x008fca00000000ff */
[----:B------:R-:W-:-:S07]  /*4210*/  IMAD R22, R89, R156, RZ ;  /* 0x0000009c59167224 */ /* 0x000fce00078e02ff */
.L_x_146:
[----:B------:R-:W-:Y:S05]  /*4220*/  BSYNC B1 ;  /* 0x0000000000017941 */ /* 0x000fea0003800000 */
.L_x_145:
        /* <DEDUP_REMOVED lines=11> */
.L_x_148:
[----:B------:R-:W-:Y:S05]  /*42e0*/  BSYNC B1 ;  /* 0x0000000000017941 */ /* 0x000fea0003800000 */
.L_x_147:
[----:B------:R-:W-:Y:S01]  /*42f0*/  @!P4 IMAD R143, R143, R155, R22 ;  /* 0x0000009b8f8fc224 */ /* 0x000fe200078e0216 */
[----:B------:R-:W-:Y:S04]  /*4300*/  BSSY B1, `(.L_x_149) ;  /* 0x0000006000017945 */ /* 0x000fe80003800000 */
[----:B------:R0:W-:Y:S01]  /*4310*/  @!P4 STG.E.U8 desc[UR36][R8.64+0x69], R143 ;  /* 0x0000698f0800c986 */ /* 0x0001e2000c101124 */
[----:B------:R-:W-:Y:S05]  /*4320*/  @P3 BRA `(.L_x_150) ;  /* 0x00000000000c3947 */ /* 0x000fea0003800000 */
[----:B--2---:R-:W3:Y:S02]  /*4330*/  LDG.E.U8 R157, desc[UR36][R162.64+0x70] ;  /* 0x00007024a29d7981 */ /* 0x004ee4000c1e1100 */
[----:B---3--:R-:W-:-:S05]  /*4340*/  PRMT R89, R157, 0x8880, RZ ;  /* 0x000088809d597816 */ /* 0x008fca00000000ff */
[----:B------:R-:W-:-:S07]  /*4350*/  IMAD R22, R89, R156, RZ ;  /* 0x0000009c59167224 */ /* 0x000fce00078e02ff */
.L_x_150:
[----:B------:R-:W-:Y:S05]  /*4360*/  BSYNC B1 ;  /* 0x0000000000017941 */ /* 0x000fea0003800000 */
.L_x_149:
[----:B---3--:R-:W-:Y:S01]  /*4370*/  @!P3 IMAD R89, R144, R155, R22 ;  /* 0x0000009b9059b224 */ /* 0x008fe200078e0216 */
[----:B------:R-:W-:Y:S04]  /*4380*/  BSSY B1, `(.L_x_151) ;  /* 0x0000006000017945 */ /* 0x000fe80003800000 */
[----:B------:R3:W-:Y:S01]  /*4390*/  @!P3 STG.E.U8 desc[UR36][R160.64+0x70], R89 ;  /* 0x00007059a000b986 */ /* 0x0007e2000c101124 */
[----:B------:R-:W-:Y:S05]  /*43a0*/  @P5 BRA `(.L_x_152) ;  /* 0x00000000000c5947 */ /* 0x000fea0003800000 */
[----:B--2---:R-:W3:Y:S02]  /*43b0*/  LDG.E.U8 R157, desc[UR36][R162.64+0x71] ;  /* 0x00007124a29d7981 */ /* 0x004ee4000c1e1100 */
[----:B---3--:R-:W-:-:S05]  /*43c0*/  PRMT R89, R157, 0x8880, RZ ;  /* 0x000088809d597816 */ /* 0x008fca00000000ff */
[----:B------:R-:W-:-:S07]  /*43d0*/  IMAD R22, R89, R156, RZ ;  /* 0x0000009c59167224 */ /* 0x000fce00078e02ff */
.L_x_152:
[----:B------:R-:W-:Y:S05]  /*43e0*/  BSYNC B1 ;  /* 0x0000000000017941 */ /* 0x000fea0003800000 */
.L_x_151:
[----:B------:R-:W-:Y:S01]  /*43f0*/  @!P5 IMAD R145, R145, R155, R22 ;  /* 0x0000009b9191d224 */ /* 0x000fe200078e0216 */
[----:B------:R-:W-:Y:S04]  /*4400*/  BSSY B1, `(.L_x_153) ;  /* 0x0000006000017945 */ /* 0x000fe80003800000 */
[----:B------:R0:W-:Y:S01]  /*4410*/  @!P5 STG.E.U8 desc[UR36][R160.64+0x71], R145 ;  /* 0x00007191a000d986 */ /* 0x0001e2000c101124 */
[----:B------:R-:W-:Y:S05]  /*4420*/  @P2 BRA `(.L_x_154) ;  /* 0x00000000000c2947 */ /* 0x000fea0003800000 */
[----:B--2---:R-:W3:Y:S02]  /*4430*/  LDG.E.U8 R157, desc[UR36][R166.64+0x70] ;  /* 0x00007024a69d7981 */ /* 0x004ee4000c1e1100 */
[----:B---3--:R-:W-:-:S05]  /*4440*/  PRMT R89, R157, 0x8880, RZ ;  /* 0x000088809d597816 */ /* 0x008fca00000000ff */
[----:B------:R-:W-:-:S07]  /*4450*/  IMAD R22, R89, R156, RZ ;  /* 0x0000009c59167224 */ /* 0x000fce00078e02ff */
.L_x_154:
[----:B------:R-:W-:Y:S05]  /*4460*/  BSYNC B1 ;  /* 0x0000000000017941 */ /* 0x000fea0003800000 */
.L_x_153:
[C---:B------:R-:W-:Y:S01]  /*4470*/  ISETP.LT.OR P4, PT, R3.reuse, 0x72, !P1 ;  /* 0x000000720300780c */ /* 0x040fe20004f81670 */
[----:B---3--:R-:W-:Y:S01]  /*4480*/  @!P2 IMAD R89, R146, R155, R22 ;  /* 0x0000009b9259a224 */ /* 0x008fe200078e0216 */
[----:B------:R-:W-:Y:S01]  /*4490*/  BSSY B1, `(.L_x_155) ;  /* 0x000000b000017945 */ /* 0x000fe20003800000 */
[----:B------:R-:W-:Y:S02]  /*44a0*/  ISETP.LT.OR P3, PT, R3, 0x79, !P0 ;  /* 0x000000790300780c */ /* 0x000fe40004761670 */
[----:B------:R-:W-:Y:S01]  /*44b0*/  IADD3 R153, P5, R153, 0x80, RZ ;  /* 0x0000008099997810 */ /* 0x000fe20007fbe0ff */
[----:B------:R3:W-:Y:S01]  /*44c0*/  @!P2 STG.E.U8 desc[UR36][R8.64+0x70], R89 ;  /* 0x000070590800a986 */ /* 0x0007e2000c101124 */
[C---:B------:R-:W-:Y:S02]  /*44d0*/  ISETP.LT.OR P2, PT, R3.reuse, 0x79, !P1 ;  /* 0x000000790300780c */ /* 0x040fe40004f41670 */
[C---:B------:R-:W-:Y:S02]  /*44e0*/  ISETP.LT.OR P0, PT, R3.reuse, 0x7a, !P0 ;  /* 0x0000007a0300780c */ /* 0x040fe40004701670 */
[----:B------:R-:W-:-:S02]  /*44f0*/  ISETP.LT.OR P1, PT, R3, 0x7a, !P1 ;  /* 0x0000007a0300780c */ /* 0x000fc40004f21670 */
[----:B------:R-:W-:Y:S11]  /*4500*/  @P4 BRA `(.L_x_156) ;  /* 0x00000000000c4947 */ /* 0x000ff60003800000 */
[----:B--2---:R-:W3:Y:S02]  /*4510*/  LDG.E.U8 R157, desc[UR36][R166.64+0x71] ;  /* 0x00007124a69d7981 */ /* 0x004ee4000c1e1100 */
[----:B---3--:R-:W-:-:S05]  /*4520*/  PRMT R89, R157, 0x8880, RZ ;  /* 0x000088809d597816 */ /* 0x008fca00000000ff */
[----:B------:R-:W-:-:S07]  /*4530*/  IMAD R22, R89, R156, RZ ;  /* 0x0000009c59167224 */ /* 0x000fce00078e02ff */
.L_x_156:
[----:B------:R-:W-:Y:S05]  /*4540*/  BSYNC B1 ;  /* 0x0000000000017941 */ /* 0x000fea0003800000 */
.L_x_155:
[----:B------:R-:W-:Y:S01]  /*4550*/  @!P4 IMAD R147, R147, R155, R22 ;  /* 0x0000009b9393c224 */ /* 0x000fe200078e0216 */
[----:B------:R-:W-:Y:S04]  /*4560*/  BSSY B1, `(.L_x_157) ;  /* 0x0000006000017945 */ /* 0x000fe80003800000 */
[----:B------:R0:W-:Y:S01]  /*4570*/  @!P4 STG.E.U8 desc[UR36][R8.64+0x71], R147 ;  /* 0x000071930800c986 */ /* 0x0001e2000c101124 */
[----:B------:R-:W-:Y:S05]  /*4580*/  @P3 BRA `(.L_x_158) ;  /* 0x00000000000c3947 */ /* 0x000fea0003800000 */
[----:B--2---:R-:W3:Y:S02]  /*4590*/  LDG.E.U8 R157, desc[UR36][R162.64+0x78] ;  /* 0x00007824a29d7981 */ /* 0x004ee4000c1e1100 */
[----:B---3--:R-:W-:-:S05]  /*45a0*/  PRMT R89, R157, 0x8880, RZ ;  /* 0x000088809d597816 */ /* 0x008fca00000000ff */
[----:B------:R-:W-:-:S07]  /*45b0*/  IMAD R22, R89, R156, RZ ;  /* 0x0000009c59167224 */ /* 0x000fce00078e02ff */
.L_x_158:
[----:B------:R-:W-:Y:S05]  /*45c0*/  BSYNC B1 ;  /* 0x0000000000017941 */ /* 0x000fea0003800000 */
.L_x_157:
[----:B---3--:R-:W-:Y:S01]  /*45d0*/  @!P3 IMAD R89, R148, R155, R22 ;  /* 0x0000009b9459b224 */ /* 0x008fe200078e0216 */
[----:B------:R-:W-:Y:S01]  /*45e0*/  BSSY B1, `(.L_x_159) ;  /* 0x0000007000017945 */ /* 0x000fe20003800000 */
[----:B----4-:R-:W-:-:S03]  /*45f0*/  IMAD.X R91, RZ, RZ, R5, P5 ;  /* 0x000000ffff5b7224 */ /* 0x010fc600028e0605 */
[----:B------:R3:W-:Y:S01]  /*4600*/  @!P3 STG.E.U8 desc[UR36][R160.64+0x78], R89 ;  /* 0x00007859a000b986 */ /* 0x0007e2000c101124 */
[----:B------:R-:W-:Y:S05]  /*4610*/  @P0 BRA `(.L_x_160) ;  /* 0x00000000000c0947 */ /* 0x000fea0003800000 */
[----:B--2---:R-:W2:Y:S02]  /*4620*/  LDG.E.U8 R157, desc[UR36][R162.64+0x79] ;  /* 0x00007924a29d7981 */ /* 0x004ea4000c1e1100 */
[----:B--2---:R-:W-:-:S05]  /*4630*/  PRMT R5, R157, 0x8880, RZ ;  /* 0x000088809d057816 */ /* 0x004fca00000000ff */
[----:B------:R-:W-:-:S07]  /*4640*/  IMAD R22, R5, R156, RZ ;  /* 0x0000009c05167224 */ /* 0x000fce00078e02ff */
.L_x_160:
[----:B------:R-:W-:Y:S05]  /*4650*/  BSYNC B1 ;  /* 0x0000000000017941 */ /* 0x000fea0003800000 */
.L_x_159:
[----:B------:R-:W-:Y:S01]  /*4660*/  @!P0 IMAD R149, R149, R155, R22 ;  /* 0x0000009b95958224 */ /* 0x000fe200078e0216 */
[----:B------:R-:W-:Y:S01]  /*4670*/  BSSY B1, `(.L_x_161) ;  /* 0x0000007000017945 */ /* 0x000fe20003800000 */
[----:B------:R-:W-:-:S03]  /*4680*/  IMAD R4, R91, R158, RZ ;  /* 0x0000009e5b047224 */ /* 0x000fc600078e02ff */
[----:B------:R4:W-:Y:S01]  /*4690*/  @!P0 STG.E.U8 desc[UR36][R160.64+0x79], R149 ;  /* 0x00007995a0008986 */ /* 0x0009e2000c101124 */
[----:B------:R-:W-:Y:S05]  /*46a0*/  @P2 BRA `(.L_x_162) ;  /* 0x00000000000c2947 */ /* 0x000fea0003800000 */
[----:B--2---:R-:W2:Y:S02]  /*46b0*/  LDG.E.U8 R157, desc[UR36][R166.64+0x78] ;  /* 0x00007824a69d7981 */ /* 0x004ea4000c1e1100 */
[----:B--2---:R-:W-:-:S05]  /*46c0*/  PRMT R5, R157, 0x8880, RZ ;  /* 0x000088809d057816 */ /* 0x004fca00000000ff */
[----:B------:R-:W-:-:S07]  /*46d0*/  IMAD R22, R5, R156, RZ ;  /* 0x0000009c05167224 */ /* 0x000fce00078e02ff */
.L_x_162:
[----:B------:R-:W-:Y:S05]  /*46e0*/  BSYNC B1 ;  /* 0x0000000000017941 */ /* 0x000fea0003800000 */
.L_x_161:
[----:B------:R-:W-:Y:S01]  /*46f0*/  @!P2 IMAD R5, R150, R155, R22 ;  /* 0x0000009b9605a224 */ /* 0x000fe200078e0216 */
[----:B------:R-:W-:Y:S01]  /*4700*/  BSSY B1, `(.L_x_163) ;  /* 0x0000009000017945 */ /* 0x000fe20003800000 */
[C---:B---3--:R-:W-:Y:S02]  /*4710*/  IMAD R89, R153.reuse, R159, R4 ;  /* 0x0000009f99597224 */ /* 0x048fe400078e0204 */
[CC--:B------:R-:W-:Y:S01]  /*4720*/  IMAD.WIDE.U32 R164, R153.reuse, R158.reuse, R164 ;  /* 0x0000009e99a47225 */ /* 0x0c0fe200078e00a4 */
[----:B------:R3:W-:Y:S03]  /*4730*/  @!P2 STG.E.U8 desc[UR36][R8.64+0x78], R5 ;  /* 0x000078050800a986 */ /* 0x0007e6000c101124 */
[----:B------:R-:W-:Y:S01]  /*4740*/  IMAD.WIDE.U32 R158, R153, R158, R20 ;  /* 0x0000009e999e7225 */ /* 0x000fe200078e0014 */
[----:B------:R-:W-:Y:S06]  /*4750*/  @P1 BRA `(.L_x_164) ;  /* 0x00000000000c1947 */ /* 0x000fec0003800000 */
[----:B--2---:R-:W3:Y:S02]  /*4760*/  LDG.E.U8 R157, desc[UR36][R166.64+0x79] ;  /* 0x00007924a69d7981 */ /* 0x004ee4000c1e1100 */
[----:B---3--:R-:W-:-:S05]  /*4770*/  PRMT R5, R157, 0x8880, RZ ;  /* 0x000088809d057816 */ /* 0x008fca00000000ff */
[----:B------:R-:W-:-:S07]  /*4780*/  IMAD R22, R5, R156, RZ ;  /* 0x0000009c05167224 */ /* 0x000fce00078e02ff */
.L_x_164:
[----:B------:R-:W-:Y:S05]  /*4790*/  BSYNC B1 ;  /* 0x0000000000017941 */ /* 0x000fea0003800000 */
.L_x_163:
[----:B------:R-:W-:Y:S01]  /*47a0*/  @!P1 IMAD R151, R151, R155, R22 ;  /* 0x0000009b97979224 */ /* 0x000fe200078e0216 */
[----:B------:R-:W-:Y:S01]  /*47b0*/  ISETP.GE.AND P2, PT, R0, 0x81, PT ;  /* 0x000000810000780c */ /* 0x000fe20003f46270 */
[----:B------:R-:W-:Y:S01]  /*47c0*/  BSSY B1, `(.L_x_165) ;  /* 0x000000c000017945 */ /* 0x000fe20003800000 */
[----:B------:R-:W-:Y:S02]  /*47d0*/  IADD3 R4, P5, R158, R12, RZ ;  /* 0x0000000c9e047210 */ /* 0x000fe40007fbe0ff */
[----:B------:R0:W-:Y:S01]  /*47e0*/  @!P1 STG.E.U8 desc[UR36][R8.64+0x79], R151 ;  /* 0x0000799708009986 */ /* 0x0001e2000c101124 */
[----:B------:R-:W-:Y:S02]  /*47f0*/  ISETP.LT.OR P1, PT, R3, 0x1, !P2 ;  /* 0x000000010300780c */ /* 0x000fe40005721670 */
[----:B---3--:R-:W-:Y:S02]  /*4800*/  IADD3.X R5, R13, R159, R89, P5, !PT ;  /* 0x0000009f0d057210 */ /* 0x008fe40002ffe459 */
[----:B------:R-:W-:-:S02]  /*4810*/  ISETP.GE.AND P0, PT, R0, 0x89, PT ;  /* 0x000000890000780c */ /* 0x000fc40003f06270 */
[----:B------:R-:W-:Y:S02]  /*4820*/  IADD3 R12, P4, P3, R14, R12, R164 ;  /* 0x0000000c0e0c7210 */ /* 0x000fe40007b9e0a4 */
[----:B------:R-:W-:-:S05]  /*4830*/  ISETP.LT.OR P5, PT, R3, 0x2, !P2 ;  /* 0x000000020300780c */ /* 0x000fca00057a1670 */
[----:B0-----:R-:W-:Y:S08]  /*4840*/  @P1 BRA `(.L_x_166) ;  /* 0x00000000000c1947 */ /* 0x001ff00003800000 */
[----:B--2---:R-:W2:Y:S02]  /*4850*/  LDG.E.U8 R157, desc[UR36][R4.64] ;  /* 0x00000024049d7981 */ /* 0x004ea4000c1e1100 */
[----:B--2---:R-:W-:-:S05]  /*4860*/  PRMT R9, R157, 0x8880, RZ ;  /* 0x000088809d097816 */ /* 0x004fca00000000ff */
[----:B------:R-:W-:-:S07]  /*4870*/  IMAD R22, R9, R156, RZ ;  /* 0x0000009c09167224 */ /* 0x000fce00078e02ff */
.L_x_166:
[----:B------:R-:W-:Y:S05]  /*4880*/  BSYNC B1 ;  /* 0x0000000000017941 */ /* 0x000fea0003800000 */
.L_x_165:
[----:B------:R-:W-:Y:S01]  /*4890*/  @!P1 IMAD R9, R24, R155, R22 ;  /* 0x0000009b18099224 */ /* 0x000fe200078e0216 */
[----:B------:R-:W-:Y:S01]  /*48a0*/  BSSY B1, `(.L_x_167) ;  /* 0x0000007000017945 */ /* 0x000fe20003800000 */
[----:B------:R-:W-:-:S03]  /*48b0*/  IMAD.IADD R164, R89, 0x1, R165 ;  /* 0x0000000159a47824 */ /* 0x000fc600078e02a5 */
[----:B------:R0:W-:Y:S01]  /*48c0*/  @!P1 STG.E.U8 desc[UR36][R6.64], R9 ;  /* 0x0000000906009986 */ /* 0x0001e2000c101124 */
[----:B------:R-:W-:Y:S05]  /*48d0*/  @P5 BRA `(.L_x_168) ;  /* 0x00000000000c5947 */ /* 0x000fea0003800000 */
[----:B--2---:R-:W0:Y:S02]  /*48e0*/  LDG.E.U8 R157, desc[UR36][R4.64+0x1] ;  /* 0x00000124049d7981 */ /* 0x004e24000c1e1100 */
[----:B0-----:R-:W-:-:S05]  /*48f0*/  PRMT R9, R157, 0x8880, RZ ;  /* 0x000088809d097816 */ /* 0x001fca00000000ff */
[----:B------:R-:W-:-:S07]  /*4900*/  IMAD R22, R9, R156, RZ ;  /* 0x0000009c09167224 */ /* 0x000fce00078e02ff */
.L_x_168:
[----:B------:R-:W-:Y:S05]  /*4910*/  BSYNC B1 ;  /* 0x0000000000017941 */ /* 0x000fea0003800000 */
.L_x_167:
[----:B------:R-:W-:Y:S01]  /*4920*/  ISETP.LT.OR P1, PT, R3, 0x1, !P0 ;  /* 0x000000010300780c */ /* 0x000fe20004721670 */
[----:B------:R-:W-:Y:S01]  /*4930*/  @!P5 IMAD R25, R25, R155, R22 ;  /* 0x0000009b1919d224 */ /* 0x000fe200078e0216 */
[----:B------:R-:W-:Y:S01]  /*4940*/  BSSY B1, `(.L_x_169) ;  /* 0x000000a000017945 */ /* 0x000fe20003800000 */
[----:B------:R-:W-:Y:S02]  /*4950*/  IADD3.X R13, R21, R13, R164, P4, P3 ;  /* 0x0000000d150d7210 */ /* 0x000fe400027e64a4 */
[C---:B------:R-:W-:Y:S01]  /*4960*/  ISETP.LT.OR P4, PT, R3.reuse, 0x2, !P0 ;  /* 0x000000020300780c */ /* 0x040fe20004781670 */
[----:B------:R3:W-:Y:S01]  /*4970*/  @!P5 STG.E.U8 desc[UR36][R6.64+0x1], R25 ;  /* 0x000001190600d986 */ /* 0x0007e2000c101124 */
[C---:B------:R-:W-:Y:S02]  /*4980*/  ISETP.LT.OR P5, PT, R3.reuse, 0x9, !P2 ;  /* 0x000000090300780c */ /* 0x040fe400057a1670 */
[----:B------:R-:W-:-:S04]  /*4990*/  ISETP.LT.OR P3, PT, R3, 0xa, !P2 ;  /* 0x0000000a0300780c */ /* 0x000fc80005761670 */
[----:B------:R-:W-:Y:S09]  /*49a0*/  @P1 BRA `(.L_x_170) ;  /* 0x00000000000c1947 */ /* 0x000ff20003800000 */
[----:B--2---:R-:W0:Y:S02]  /*49b0*/  LDG.E.U8 R157, desc[UR36][R12.64] ;  /* 0x000000240c9d7981 */ /* 0x004e24000c1e1100 */
[----:B0-----:R-:W-:-:S05]  /*49c0*/  PRMT R9, R157, 0x8880, RZ ;  /* 0x000088809d097816 */ /* 0x001fca00000000ff */
[----:B------:R-:W-:-:S07]  /*49d0*/  IMAD R22, R9, R156, RZ ;  /* 0x0000009c09167224 */ /* 0x000fce00078e02ff */
.L_x_170:
[----:B------:R-:W-:Y:S05]  /*49e0*/  BSYNC B1 ;  /* 0x0000000000017941 */ /* 0x000fea0003800000 */
.L_x_169:
[----:B0-----:R-:W-:Y:S01]  /*49f0*/  @!P1 IMAD R9, R26, R155, R22 ;  /* 0x0000009b1a099224 */ /* 0x001fe200078e0216 */
[----:B------:R-:W-:Y:S04]  /*4a00*/  BSSY B1, `(.L_x_171) ;  /* 0x0000006000017945 */ /* 0x000fe80003800000 */
[----:B------:R0:W-:Y:S01]  /*4a10*/  @!P1 STG.E.U8 desc[UR36][R10.64], R9 ;  /* 0x000000090a009986 */ /* 0x0001e2000c101124 */
[----:B------:R-:W-:Y:S05]  /*4a20*/  @P4 BRA `(.L_x_172) ;  /* 0x00000000000c4947 */ /* 0x000fea0003800000 */
[----:B--2---:R-:W0:Y:S02]  /*4a30*/  LDG.E.U8 R157, desc[UR36][R12.64+0x1] ;  /* 0x000001240c9d7981 */ /* 0x004e24000c1e1100 */
[----:B0-----:R-:W-:-:S05]  /*4a40*/  PRMT R9, R157, 0x8880, RZ ;  /* 0x000088809d097816 */ /* 0x001fca00000000ff */
[----:B------:R-:W-:-:S07]  /*4a50*/  IMAD R22, R9, R156, RZ ;  /* 0x0000009c09167224 */ /* 0x000fce00078e02ff */
.L_x_172:
[----:B------:R-:W-:Y:S05]  /*4a60*/  BSYNC B1 ;  /* 0x0000000000017941 */ /* 0x000fea0003800000 */
.L_x_171:
[----:B------:R-:W-:Y:S01]  /*4a70*/  @!P4 IMAD R27, R27, R155, R22 ;  /* 0x0000009b1b1bc224 */ /* 0x000fe200078e0216 */
[----:B------:R-:W-:Y:S04]  /*4a80*/  BSSY B1, `(.L_x_173) ;  /* 0x0000006000017945 */ /* 0x000fe80003800000 */
[----:B------:R0:W-:Y:S01]  /*4a90*/  @!P4 STG.E.U8 desc[UR36][R10.64+0x1], R27 ;  /* 0x0000011b0a00c986 */ /* 0x0001e2000c101124 */
[----:B------:R-:W-:Y:S05]  /*4aa0*/  @P5 BRA `(.L_x_174) ;  /* 0x00000000000c5947 */ /* 0x000fea0003800000 */
[----:B--2---:R-:W0:Y:S02]  /*4ab0*/  LDG.E.U8 R157, desc[UR36][R4.64+0x8] ;  /* 0x00000824049d7981 */ /* 0x004e24000c1e1100 */
[----:B0-----:R-:W-:-:S05]  /*4ac0*/  PRMT R9, R157, 0x8880, RZ ;  /* 0x000088809d097816 */ /* 0x001fca00000000ff */
[----:B------:R-:W-:-:S07]  /*4ad0*/  IMAD R22, R9, R156, RZ ;  /* 0x0000009c09167224 */ /* 0x000fce00078e02ff */
.L_x_174:
[----:B------:R-:W-:Y:S05]  /*4ae0*/  BSYNC B1 ;  /* 0x0000000000017941 */ /* 0x000fea0003800000 */
.L_x_173:
[----:B0-----:R-:W-:Y:S01]  /*4af0*/  @!P5 IMAD R9, R28, R155, R22 ;  /* 0x0000009b1c09d224 */ /* 0x001fe200078e0216 */
[----:B------:R-:W-:Y:S04]  /*4b00*/  BSSY B1, `(.L_x_175) ;  /* 0x0000006000017945 */ /* 0x000fe80003800000 */
[----:B------:R0:W-:Y:S01]  /*4b10*/  @!P5 STG.E.U8 desc[UR36][R6.64+0x8], R9 ;  /* 0x000008090600d986 */ /* 0x0001e2000c101124 */
[----:B------:R-:W-:Y:S05]  /*4b20*/  @P3 BRA `(.L_x_176) ;  /* 0x00000000000c3947 */ /* 0x000fea0003800000 */
[----:B--2---:R-:W0:Y:S02]  /*4b30*/  LDG.E.U8 R157, desc[UR36][R4.64+0x9] ;  /* 0x00000924049d7981 */ /* 0x004e24000c1e1100 */
[----:B0-----:R-:W-:-:S05]  /*4b40*/  PRMT R9, R157, 0x8880, RZ ;  /* 0x000088809d097816 */ /* 0x001fca00000000ff */
[----:B------:R-:W-:-:S07]  /*4b50*/  IMAD R22, R9, R156, RZ ;  /* 0x0000009c09167224 */ /* 0x000fce00078e02ff */
.L_x_176:
[----:B------:R-:W-:Y:S05]  /*4b60*/  BSYNC B1 ;  /* 0x0000000000017941 */ /* 0x000fea0003800000 */
.L_x_175:
[----:B------:R-:W-:Y:S01]  /*4b70*/  ISETP.LT.OR P5, PT, R3, 0x9, !P0 ;  /* 0x000000090300780c */ /* 0x000fe200047a1670 */
[----:B------:R-:W-:Y:S01]  /*4b80*/  @!P3 IMAD R29, R29, R155, R22 ;  /* 0x0000009b1d1db224 */ /* 0x000fe200078e0216 */
[----:B------:R-:W-:Y:S01]  /*4b90*/  BSSY B1, `(.L_x_177) ;  /* 0x0000009000017945 */ /* 0x000fe20003800000 */
[C---:B------:R-:W-:Y:S02]  /*4ba0*/  ISETP.LT.OR P4, PT, R3.reuse, 0xa, !P0 ;  /* 0x0000000a0300780c */ /* 0x040fe40004781670 */
[C---:B------:R-:W-:Y:S01]  /*4bb0*/  ISETP.LT.OR P1, PT, R3.reuse, 0x12, !P2 ;  /* 0x000000120300780c */ /* 0x040fe20005721670 */
[----:B------:R0:W-:Y:S01]  /*4bc0*/  @!P3 STG.E.U8 desc[UR36][R6.64+0x9], R29 ;  /* 0x0000091d0600b986 */ /* 0x0001e2000c101124 */
[----:B------:R-:W-:-:S06]  /*4bd0*/  ISETP.LT.OR P3, PT, R3, 0x11, !P2 ;  /* 0x000000110300780c */ /* 0x000fcc0005761670 */
[----:B------:R-:W-:Y:S07]  /*4be0*/  @P5 BRA `(.L_x_178) ;  /* 0x00000000000c5947 */ /* 0x000fee0003800000 */
[----:B--2---:R-:W0:Y:S02]  /*4bf0*/  LDG.E.U8 R157, desc[UR36][R12.64+0x8] ;  /* 0x000008240c9d7981 */ /* 0x004e24000c1e1100 */
[----:B0-----:R-:W-:-:S05]  /*4c00*/  PRMT R9, R157, 0x8880, RZ ;  /* 0x000088809d097816 */ /* 0x001fca00000000ff */
[----:B------:R-:W-:-:S07]  /*4c10*/  IMAD R22, R9, R156, RZ ;  /* 0x0000009c09167224 */ /* 0x000fce00078e02ff */
.L_x_178:
[----:B------:R-:W-:Y:S05]  /*4c20*/  BSYNC B1 ;  /* 0x0000000000017941 */ /* 0x000fea0003800000 */
.L_x_177:
[----:B0-----:R-:W-:Y:S01]  /*4c30*/  @!P5 IMAD R9, R30, R155, R22 ;  /* 0x0000009b1e09d224 */ /* 0x001fe200078e0216 */
[----:B------:R-:W-:Y:S04]  /*4c40*/  BSSY B1, `(.L_x_179) ;  /* 0x0000006000017945 */ /* 0x000fe80003800000 */
[----:B------:R0:W-:Y:S01]  /*4c50*/  @!P5 STG.E.U8 desc[UR36][R10.64+0x8], R9 ;  /* 0x000008090a00d986 */ /* 0x0001e2000c101124 */
[----:B------:R-:W-:Y:S05]  /*4c60*/  @P4 BRA `(.L_x_180) ;  /* 0x00000000000c4947 */ /* 0x000fea0003800000 */
[----:B--2---:R-:W0:Y:S02]  /*4c70*/  LDG.E.U8 R157, desc[UR36][R12.64+0x9] ;  /* 0x000009240c9d7981 */ /* 0x004e24000c1e1100 */
[----:B0-----:R-:W-:-:S05]  /*4c80*/  PRMT R9, R157, 0x8880, RZ ;  /* 0x000088809d097816 */ /* 0x001fca00000000ff */
[----:B------:R-:W-:-:S07]  /*4c90*/  IMAD R22, R9, R156, RZ ;  /* 0x0000009c09167224 */ /* 0x000fce00078e02ff */
.L_x_180:
[----:B------:R-:W-:Y:S05]  /*4ca0*/  BSYNC B1 ;  /* 0x0000000000017941 */ /* 0x000fea0003800000 */
.L_x_179:
[----:B------:R-:W-:Y:S01]  /*4cb0*/  @!P4 IMAD R31, R31, R155, R22 ;  /* 0x0000009b1f1fc224 */ /* 0x000fe200078e0216 */
[----:B------:R-:W-:Y:S04]  /*4cc0*/  BSSY B1, `(.L_x_181) ;  /* 0x0000006000017945 */ /* 0x000fe80003800000 */
[----:B------:R0:W-:Y:S01]  /*4cd0*/  @!P4 STG.E.U8 desc[UR36][R10.64+0x9], R31 ;  /* 0x0000091f0a00c986 */ /* 0x0001e2000c101124 */
[----:B------:R-:W-:Y:S05]  /*4ce0*/  @P3 BRA `(.L_x_182) ;  /* 0x00000000000c3947 */ /* 0x000fea0003800000 */
[----:B--2---:R-:W0:Y:S02]  /*4cf0*/  LDG.E.U8 R157, desc[UR36][R4.64+0x10] ;  /* 0x00001024049d7981 */ /* 0x004e24000c1e1100 */
[----:B0-----:R-:W-:-:S05]  /*4d00*/  PRMT R9, R157, 0x8880, RZ ;  /* 0x000088809d097816 */ /* 0x001fca00000000ff */
[----:B------:R-:W-:-:S07]  /*4d10*/  IMAD R22, R9, R156, RZ ;  /* 0x0000009c09167224 */ /* 0x000fce00078e02ff */
.L_x_182:
[----:B------:R-:W-:Y:S05]  /*4d20*/  BSYNC B1 ;  /* 0x0000000000017941 */ /* 0x000fea0003800000 */
.L_x_181:
[----:B0-----:R-:W-:Y:S01]  /*4d30*/  @!P3 IMAD R9, R32, R155, R22 ;  /* 0x0000009b2009b224 */ /* 0x001fe200078e0216 */
[----:B------:R-:W-:Y:S04]  /*4d40*/  BSSY B1, `(.L_x_183) ;  /* 0x0000006000017945 */ /* 0x000fe80003800000 */
[----:B------:R0:W-:Y:S01]  /*4d50*/  @!P3 STG.E.U8 desc[UR36][R6.64+0x10], R9 ;  /* 0x000010090600b986 */ /* 0x0001e2000c101124 */
[----:B------:R-:W-:Y:S05]  /*4d60*/  @P1 BRA `(.L_x_184) ;  /* 0x00000000000c1947 */ /* 0x000fea0003800000 */
[----:B--2---:R-:W0:Y:S02]  /*4d70*/  LDG.E.U8 R157, desc[UR36][R4.64+0x11] ;  /* 0x00001124049d7981 */ /* 0x004e24000c1e1100 */
[----:B0-----:R-:W-:-:S05]  /*4d80*/  PRMT R9, R157, 0x8880, RZ ;  /* 0x000088809d097816 */ /* 0x001fca00000000ff */
[----:B------:R-:W-:-:S07]  /*4d90*/  IMAD R22, R9, R156, RZ ;  /* 0x0000009c09167224 */ /* 0x000fce00078e02ff */
.L_x_184:
[----:B------:R-:W-:Y:S05]  /*4da0*/  BSYNC B1 ;  /* 0x0000000000017941 */ /* 0x000fea0003800000 */
.L_x_183:
        /* <DEDUP_REMOVED lines=11> */
.L_x_186:
[----:B------:R-:W-:Y:S05]  /*4e60*/  BSYNC B1 ;  /* 0x0000000000017941 */ /* 0x000fea0003800000 */
.L_x_185:
[----:B0-----:R-:W-:Y:S01]  /*4e70*/  @!P4 IMAD R9, R34, R155, R22 ;  /* 0x0000009b2209c224 */ /* 0x001fe200078e0216 */
[----:B------:R-:W-:Y:S04]  /*4e80*/  BSSY B1, `(.L_x_187) ;  /* 0x0000006000017945 */ /* 0x000fe80003800000 */
[----:B------:R0:W-:Y:S01]  /*4e90*/  @!P4 STG.E.U8 desc[UR36][R10.64+0x10], R9 ;  /* 0x000010090a00c986 */ /* 0x0001e2000c101124 */
[----:B------:R-:W-:Y:S05]  /*4ea0*/  @P3 BRA `(.L_x_188) ;  /* 0x00000000000c3947 */ /* 0x000fea0003800000 */
[----:B--2---:R-:W0:Y:S02]  /*4eb0*/  LDG.E.U8 R157, desc[UR36][R12.64+0x11] ;  /* 0x000011240c9d7981 */ /* 0x004e24000c1e1100 */
[----:B0-----:R-:W-:-:S05]  /*4ec0*/  PRMT R9, R157, 0x8880, RZ ;  /* 0x000088809d097816 */ /* 0x001fca00000000ff */
[----:B------:R-:W-:-:S07]  /*4ed0*/  IMAD R22, R9, R156, RZ ;  /* 0x0000009c09167224 */ /* 0x000fce00078e02ff */
.L_x_188:
[----:B------:R-:W-:Y:S05]  /*4ee0*/  BSYNC B1 ;  /* 0x0000000000017941 */ /* 0x000fea0003800000 */
.L_x_187:
[----:B------:R-:W-:Y:S01]  /*4ef0*/  @!P3 IMAD R35, R35, R155, R22 ;  /* 0x0000009b2323b224 */ /* 0x000fe200078e0216 */
[----:B------:R-:W-:Y:S04]  /*4f00*/  BSSY B1, `(.L_x_189) ;  /* 0x0000006000017945 */ /* 0x000fe80003800000 */
[----:B------:R0:W-:Y:S01]  /*4f10*/  @!P3 STG.E.U8 desc[UR36][R10.64+0x11], R35 ;  /* 0x000011230a00b986 */ /* 0x0001e2000c101124 */
[----:B------:R-:W-:Y:S05]  /*4f20*/  @P5 BRA `(.L_x_190) ;  /* 0x00000000000c5947 */ /* 0x000fea0003800000 */
[----:B--2---:R-:W0:Y:S02]  /*4f30*/  LDG.E.U8 R157, desc[UR36][R4.64+0x18] ;  /* 0x00001824049d7981 */ /* 0x004e24000c1e1100 */
[----:B0-----:R-:W-:-:S05]  /*4f40*/  PRMT R9, R157, 0x8880, RZ ;  /* 0x000088809d097816 */ /* 0x001fca00000000ff */
[----:B------:R-:W-:-:S07]  /*4f50*/  IMAD R22, R9, R156, RZ ;  /* 0x0000009c09167224 */ /* 0x000fce00078e02ff */
.L_x_190:
[----:B------:R-:W-:Y:S05]  /*4f60*/  BSYNC B1 ;  /* 0x0000000000017941 */ /* 0x000fea0003800000 */
.L_x_189:
[----:B0-----:R-:W-:Y:S01]  /*4f70*/  @!P5 IMAD R9, R36, R155, R22 ;  /* 0x0000009b2409d224 */ /* 0x001fe200078e0216 */
[----:B------:R-:W-:Y:S04]  /*4f80*/  BSSY B1, `(.L_x_191) ;  /* 0x0000006000017945 */ /* 0x000fe80003800000 */
[----:B------:R0:W-:Y:S01]  /*4f90*/  @!P5 STG.E.U8 desc[UR36][R6.64+0x18], R9 ;  /* 0x000018090600d986 */ /* 0x0001e2000c101124 */
[----:B------:R-:W-:Y:S05]  /*4fa0*/  @P1 BRA `(.L_x_192) ;  /* 0x00000000000c1947 */ /* 0x000fea0003800000 */
[----:B--2---:R-:W0:Y:S02]  /*4fb0*/  LDG.E.U8 R157, desc[UR36][R4.64+0x19] ;  /* 0x00001924049d7981 */ /* 0x004e24000c1e1100 */
[----:B0-----:R-:W-:-:S05]  /*4fc0*/  PRMT R9, R157, 0x8880, RZ ;  /* 0x000088809d097816 */ /* 0x001fca00000000ff */
[----:B------:R-:W-:-:S07]  /*4fd0*/  IMAD R22, R9, R156, RZ ;  /* 0x0000009c09167224 */ /* 0x000fce00078e02ff */
.L_x_192:
[----:B------:R-:W-:Y:S05]  /*4fe0*/  BSYNC B1 ;  /* 0x0000000000017941 */ /* 0x000fea0003800000 */
.L_x_191:
        /* <DEDUP_REMOVED lines=11> */
.L_x_194:
[----:B------:R-:W-:Y:S05]  /*50a0*/  BSYNC B1 ;  /* 0x0000000000017941 */ /* 0x000fea0003800000 */
.L_x_193:
[----:B0-----:R-:W-:Y:S01]  /*50b0*/  @!P4 IMAD R9, R38, R155, R22 ;  /* 0x0000009b2609c224 */ /* 0x001fe200078e0216 */
[----:B------:R-:W-:Y:S04]  /*50c0*/  BSSY B1, `(.L_x_195) ;  /* 0x0000006000017945 */ /* 0x000fe80003800000 */
[----:B------:R0:W-:Y:S01]  /*50d0*/  @!P4 STG.E.U8 desc[UR36][R10.64+0x18], R9 ;  /* 0x000018090a00c986 */ /* 0x0001e2000c101124 */
[----:B------:R-:W-:Y:S05]  /*50e0*/  @P3 BRA `(.L_x_196) ;  /* 0x00000000000c3947 */ /* 0x000fea0003800000 */
[----:B--2---:R-:W0:Y:S02]  /*50f0*/  LDG.E.U8 R157, desc[UR36][R12.64+0x19] ;  /* 0x000019240c9d7981 */ /* 0x004e24000c1e1100 */
[----:B0-----:R-:W-:-:S05]  /*5100*/  PRMT R9, R157, 0x8880, RZ ;  /* 0x000088809d097816 */ /* 0x001fca00000000ff */
[----:B------:R-:W-:-:S07]  /*5110*/  IMAD R22, R9, R156, RZ ;  /* 0x0000009c09167224 */ /* 0x000fce00078e02ff */
.L_x_196:
[----:B------:R-:W-:Y:S05]  /*5120*/  BSYNC B1 ;  /* 0x0000000000017941 */ /* 0x000fea0003800000 */
.L_x_195:
[----:B------:R-:W-:Y:S01]  /*5130*/  @!P3 IMAD R39, R39, R155, R22 ;  /* 0x0000009b2727b224 */ /* 0x000fe200078e0216 */
[----:B------:R-:W-:Y:S04]  /*5140*/  BSSY B1, `(.L_x_197) ;  /* 0x0000006000017945 */ /* 0x000fe80003800000 */
[----:B------:R0:W-:Y:S01]  /*5150*/  @!P3 STG.E.U8 desc[UR36][R10.64+0x19], R39 ;  /* 0x000019270a00b986 */ /* 0x0001e2000c101124 */
[----:B------:R-:W-:Y:S05]  /*5160*/  @P5 BRA `(.L_x_198) ;  /* 0x00000000000c5947 */ /* 0x000fea0003800000 */
[----:B--2---:R-:W0:Y:S02]  /*5170*/  LDG.E.U8 R157, desc[UR36][R4.64+0x20] ;  /* 0x00002024049d7981 */ /* 0x004e24000c1e1100 */
[----:B0-----:R-:W-:-:S05]  /*5180*/  PRMT R9, R157, 0x8880, RZ ;  /* 0x000088809d097816 */ /* 0x001fca00000000ff */
[----:B------:R-:W-:-:S07]  /*5190*/  IMAD R22, R9, R156, RZ ;  /* 0x0000009c09167224 */ /* 0x000fce00078e02ff */
.L_x_198:
[----:B------:R-:W-:Y:S05]  /*51a0*/  BSYNC B1 ;  /* 0x0000000000017941 */ /* 0x000fea0003800000 */
.L_x_197:
[----:B0-----:R-:W-:Y:S01]  /*51b0*/  @!P5 IMAD R9, R40, R155, R22 ;  /* 0x0000009b2809d224 */ /* 0x001fe200078e0216 */
[----:B------:R-:W-:Y:S04]  /*51c0*/  BSSY B1, `(.L_x_199) ;  /* 0x0000006000017945 */ /* 0x000fe80003800000 */
[----:B------:R0:W-:Y:S01]  /*51d0*/  @!P5 STG.E.U8 desc[UR36][R6.64+0x20], R9 ;  /* 0x000020090600d986 */ /* 0x0001e2000c101124 */
[----:B------:R-:W-:Y:S05]  /*51e0*/  @P1 BRA `(.L_x_200) ;  /* 0x00000000000c1947 */ /* 0x000fea0003800000 */
[----:B--2---:R-:W0:Y:S02]  /*51f0*/  LDG.E.U8 R157, desc[UR36][R4.64+0x21] ;  /* 0x00002124049d7981 */ /* 0x004e24000c1e1100 */
[----:B0-----:R-:W-:-:S05]  /*5200*/  PRMT R9, R157, 0x8880, RZ ;  /* 0x000088809d097816 */ /* 0x001fca00000000ff */
[----:B------:R-:W-:-:S07]  /*5210*/  IMAD R22, R9, R156, RZ ;  /* 0x0000009c09167224 */ /* 0x000fce00078e02ff */
.L_x_200:
[----:B------:R-:W-:Y:S05]  /*5220*/  BSYNC B1 ;  /* 0x0000000000017941 */ /* 0x000fea0003800000 */
.L_x_199:
        /* <DEDUP_REMOVED lines=11> */
.L_x_202:
[----:B------:R-:W-:Y:S05]  /*52e0*/  BSYNC B1 ;  /* 0x0000000000017941 */ /* 0x000fea0003800000 */
.L_x_201:
[----:B0-----:R-:W-:Y:S01]  /*52f0*/  @!P4 IMAD R9, R42, R155, R22 ;  /* 0x0000009b2a09c224 */ /* 0x001fe200078e0216 */
[----:B------:R-:W-:Y:S04]  /*5300*/  BSSY B1, `(.L_x_203) ;  /* 0x0000006000017945 */ /* 0x000fe80003800000 */
[----:B------:R0:W-:Y:S01]  /*5310*/  @!P4 STG.E.U8 desc[UR36][R10.64+0x20], R9 ;  /* 0x000020090a00c986 */ /* 0x0001e2000c101124 */
[----:B------:R-:W-:Y:S05]  /*5320*/  @P3 BRA `(.L_x_204) ;  /* 0x00000000000c3947 */ /* 0x000fea0003800000 */
[----:B--2---:R-:W0:Y:S02]  /*5330*/  LDG.E.U8 R157, desc[UR36][R12.64+0x21] ;  /* 0x000021240c9d7981 */ /* 0x004e24000c1e1100 */
[----:B0-----:R-:W-:-:S05]  /*5340*/  PRMT R9, R157, 0x8880, RZ ;  /* 0x000088809d097816 */ /* 0x001fca00000000ff */
[----:B------:R-:W-:-:S07]  /*5350*/  IMAD R22, R9, R156, RZ ;  /* 0x0000009c09167224 */ /* 0x000fce00078e02ff */
.L_x_204:
[----:B------:R-:W-:Y:S05]  /*5360*/  BSYNC B1 ;  /* 0x0000000000017941 */ /* 0x000fea0003800000 */
.L_x_203:
[----:B------:R-:W-:Y:S01]  /*5370*/  @!P3 IMAD R43, R43, R155, R22 ;  /* 0x0000009b2b2bb224 */ /* 0x000fe200078e0216 */
[----:B------:R-:W-:Y:S04]  /*5380*/  BSSY B1, `(.L_x_205) ;  /* 0x0000006000017945 */ /* 0x000fe80003800000 */
[----:B------:R0:W-:Y:S01]  /*5390*/  @!P3 STG.E.U8 desc[UR36][R10.64+0x21], R43 ;  /* 0x0000212b0a00b986 */ /* 0x0001e2000c101124 */
[----:B------:R-:W-:Y:S05]  /*53a0*/  @P5 BRA `(.L_x_206) ;  /* 0x00000000000c5947 */ /* 0x000fea0003800000 */
[----:B--2---:R-:W0:Y:S02]  /*53b0*/  LDG.E.U8 R157, desc[UR36][R4.64+0x28] ;  /* 0x00002824049d7981 */ /* 0x004e24000c1e1100 */
[----:B0-----:R-:W-:-:S05]  /*53c0*/  PRMT R9, R157, 0x8880, RZ ;  /* 0x000088809d097816 */ /* 0x001fca00000000ff */
[----:B------:R-:W-:-:S07]  /*53d0*/  IMAD R22, R9, R156, RZ ;  /* 0x0000009c09167224 */ /* 0x000fce00078e02ff */
.L_x_206:
[----:B------:R-:W-:Y:S05]  /*53e0*/  BSYNC B1 ;  /* 0x0000000000017941 */ /* 0x000fea0003800000 */
.L_x_205:
[----:B0-----:R-:W-:Y:S01]  /*53f0*/  @!P5 IMAD R9, R44, R155, R22 ;  /* 0x0000009b2c09d224 */ /* 0x001fe200078e0216 */
[----:B------:R-:W-:Y:S04]  /*5400*/  BSSY B1, `(.L_x_207) ;  /* 0x0000006000017945 */ /* 0x000fe80003800000 */
[----:B------:R0:W-:Y:S01]  /*5410*/  @!P5 STG.E.U8 desc[UR36][R6.64+0x28], R9 ;  /* 0x000028090600d986 */ /* 0x0001e2000c101124 */
[----:B------:R-:W-:Y:S05]  /*5420*/  @P1 BRA `(.L_x_208) ;  /* 0x00000000000c1947 */ /* 0x000fea0003800000 */
[----:B--2---:R-:W0:Y:S02]  /*5430*/  LDG.E.U8 R157, desc[UR36][R4.64+0x29] ;  /* 0x00002924049d7981 */ /* 0x004e24000c1e1100 */
[----:B0-----:R-:W-:-:S05]  /*5440*/  PRMT R9, R157, 0x8880, RZ ;  /* 0x000088809d097816 */ /* 0x001fca00000000ff */
[----:B------:R-:W-:-:S07]  /*5450*/  IMAD R22, R9, R156, RZ ;  /* 0x0000009c09167224 */ /* 0x000fce00078e02ff */
.L_x_208:
[----:B------:R-:W-:Y:S05]  /*5460*/  BSYNC B1 ;  /* 0x0000000000017941 */ /* 0x000fea0003800000 */
.L_x_207:
        /* <DEDUP_REMOVED lines=11> */
.L_x_210:
[----:B------:R-:W-:Y:S05]  /*5520*/  BSYNC B1 ;  /* 0x0000000000017941 */ /* 0x000fea0003800000 */
.L_x_209:
[----:B0-----:R-:W-:Y:S01]  /*5530*/  @!P4 IMAD R9, R46, R155, R22 ;  /* 0x0000009b2e09c224 */ /* 0x001fe200078e0216 */
[----:B------:R-:W-:Y:S04]  /*5540*/  BSSY B1, `(.L_x_211) ;  /* 0x0000006000017945 */ /* 0x000fe80003800000 */
[----:B------:R0:W-:Y:S01]  /*5550*/  @!P4 STG.E.U8 desc[UR36][R10.64+0x28], R9 ;  /* 0x000028090a00c986 */ /* 0x0001e2000c101124 */
[----:B------:R-:W-:Y:S05]  /*5560*/  @P3 BRA `(.L_x_212) ;  /* 0x00000000000c3947 */ /* 0x000fea0003800000 */
[----:B--2---:R-:W0:Y:S02]  /*5570*/  LDG.E.U8 R157, desc[UR36][R12.64+0x29] ;  /* 0x000029240c9d7981 */ /* 0x004e24000c1e1100 */
[----:B0-----:R-:W-:-:S05]  /*5580*/  PRMT R9, R157, 0x8880, RZ ;  /* 0x000088809d097816 */ /* 0x001fca00000000ff */
[----:B------:R-:W-:-:S07]  /*5590*/  IMAD R22, R9, R156, RZ ;  /* 0x0000009c09167224 */ /* 0x000fce00078e02ff */
.L_x_212:
[----:B------:R-:W-:Y:S05]  /*55a0*/  BSYNC B1 ;  /* 0x0000000000017941 */ /* 0x000fea0003800000 */
.L_x_211:
[----:B------:R-:W-:Y:S01]  /*55b0*/  @!P3 IMAD R47, R47, R155, R22 ;  /* 0x0000009b2f2fb224 */ /* 0x000fe200078e0216 */
[----:B------:R-:W-:Y:S04]  /*55c0*/  BSSY B1, `(.L_x_213) ;  /* 0x0000006000017945 */ /* 0x000fe80003800000 */
[----:B------:R0:W-:Y:S01]  /*55d0*/  @!P3 STG.E.U8 desc[UR36][R10.64+0x29], R47 ;  /* 0x0000292f0a00b986 */ /* 0x0001e2000c101124 */
[----:B------:R-:W-:Y:S05]  /*55e0*/  @P5 BRA `(.L_x_214) ;  /* 0x00000000000c5947 */ /* 0x000fea0003800000 */
[----:B--2---:R-:W0:Y:S02]  /*55f0*/  LDG.E.U8 R157, desc[UR36][R4.64+0x30] ;  /* 0x00003024049d7981 */ /* 0x004e24000c1e1100 */
[----:B0-----:R-:W-:-:S05]  /*5600*/  PRMT R9, R157, 0x8880, RZ ;  /* 0x000088809d097816 */ /* 0x001fca00000000ff */
[----:B------:R-:W-:-:S07]  /*5610*/  IMAD R22, R9, R156, RZ ;  /* 0x0000009c09167224 */ /* 0x000fce00078e02ff */
.L_x_214:
[----:B------:R-:W-:Y:S05]  /*5620*/  BSYNC B1 ;  /* 0x0000000000017941 */ /* 0x000fea0003800000 */
.L_x_213:
[----:B0-----:R-:W-:Y:S01]  /*5630*/  @!P5 IMAD R9, R48, R155, R22 ;  /* 0x0000009b3009d224 */ /* 0x001fe200078e0216 */
[----:B------:R-:W-:Y:S04]  /*5640*/  BSSY B1, `(.L_x_215) ;  /* 0x0000006000017945 */ /* 0x000fe80003800000 */
[----:B------:R0:W-:Y:S01]  /*5650*/  @!P5 STG.E.U8 desc[UR36][R6.64+0x30], R9 ;  /* 0x000030090600d986 */ /* 0x0001e2000c101124 */
[----:B------:R-:W-:Y:S05]  /*5660*/  @P1 BRA `(.L_x_216) ;  /* 0x00000000000c1947 */ /* 0x000fea0003800000 */
[----:B--2---:R-:W0:Y:S02]  /*5670*/  LDG.E.U8 R157, desc[UR36][R4.64+0x31] ;  /* 0x00003124049d7981 */ /* 0x004e24000c1e1100 */
[----:B0-----:R-:W-:-:S05]  /*5680*/  PRMT R9, R157, 0x8880, RZ ;  /* 0x000088809d097816 */ /* 0x001fca00000000ff */
[----:B------:R-:W-:-:S07]  /*5690*/  IMAD R22, R9, R156, RZ ;  /* 0x0000009c09167224 */ /* 0x000fce00078e02ff */
.L_x_216:
[----:B------:R-:W-:Y:S05]  /*56a0*/  BSYNC B1 ;  /* 0x0000000000017941 */ /* 0x000fea0003800000 */
.L_x_215:
        /* <DEDUP_REMOVED lines=11> */
.L_x_218:
[----:B------:R-:W-:Y:S05]  /*5760*/  BSYNC B1 ;  /* 0x0000000000017941 */ /* 0x000fea0003800000 */
.L_x_217:
[----:B0-----:R-:W-:Y:S01]  /*5770*/  @!P4 IMAD R9, R50, R155, R22 ;  /* 0x0000009b3209c224 */ /* 0x001fe200078e0216 */
[----:B------:R-:W-:Y:S04]  /*5780*/  BSSY B1, `(.L_x_219) ;  /* 0x0000006000017945 */ /* 0x000fe80003800000 */
[----:B------:R0:W-:Y:S01]  /*5790*/  @!P4 STG.E.U8 desc[UR36][R10.64+0x30], R9 ;  /* 0x000030090a00c986 */ /* 0x0001e2000c101124 */
[----:B------:R-:W-:Y:S05]  /*57a0*/  @P3 BRA `(.L_x_220) ;  /* 0x00000000000c3947 */ /* 0x000fea0003800000 */
[----:B--2---:R-:W0:Y:S02]  /*57b0*/  LDG.E.U8 R157, desc[UR36][R12.64+0x31] ;  /* 0x000031240c9d7981 */ /* 0x004e24000c1e1100 */
[----:B0-----:R-:W-:-:S05]  /*57c0*/  PRMT R9, R157, 0x8880, RZ ;  /* 0x000088809d097816 */ /* 0x001fca00000000ff */
[----:B------:R-:W-:-:S07]  /*57d0*/  IMAD R22, R9, R156, RZ ;  /* 0x0000009c09167224 */ /* 0x000fce00078e02ff */
.L_x_220:
[----:B------:R-:W-:Y:S05]  /*57e0*/  BSYNC B1 ;  /* 0x0000000000017941 */ /* 0x000fea0003800000 */
.L_x_219:
[----:B------:R-:W-:Y:S01]  /*57f0*/  @!P3 IMAD R51, R51, R155, R22 ;  /* 0x0000009b3333b224 */ /* 0x000fe200078e0216 */
[----:B------:R-:W-:Y:S04]  /*5800*/  BSSY B1, `(.L_x_221) ;  /* 0x0000006000017945 */ /* 0x000fe80003800000 */
[----:B------:R0:W-:Y:S01]  /*5810*/  @!P3 STG.E.U8 desc[UR36][R10.64+0x31], R51 ;  /* 0x000031330a00b986 */ /* 0x0001e2000c101124 */
[----:B------:R-:W-:Y:S05]  /*5820*/  @P5 BRA `(.L_x_222) ;  /* 0x00000000000c5947 */ /* 0x000fea0003800000 */
[----:B--2---:R-:W0:Y:S02]  /*5830*/  LDG.E.U8 R157, desc[UR36][R4.64+0x38] ;  /* 0x00003824049d7981 */ /* 0x004e24000c1e1100 */
[----:B0-----:R-:W-:-:S05]  /*5840*/  PRMT R9, R157, 0x8880, RZ ;  /* 0x000088809d097816 */ /* 0x001fca00000000ff */
[----:B------:R-:W-:-:S07]  /*5850*/  IMAD R22, R9, R156, RZ ;  /* 0x0000009c09167224 */ /* 0x000fce00078e02ff */
.L_x_222:
[----:B------:R-:W-:Y:S05]  /*5860*/  BSYNC B1 ;  /* 0x0000000000017941 */ /* 0x000fea0003800000 */
.L_x_221:
[----:B0-----:R-:W-:Y:S01]  /*5870*/  @!P5 IMAD R9, R52, R155, R22 ;  /* 0x0000009b3409d224 */ /* 0x001fe200078e0216 */
[----:B------:R-:W-:Y:S04]  /*5880*/  BSSY B1, `(.L_x_223) ;  /* 0x0000006000017945 */ /* 0x000fe80003800000 */
[----:B------:R0:W-:Y:S01]  /*5890*/  @!P5 STG.E.U8 desc[UR36][R6.64+0x38], R9 ;  /* 0x000038090600d986 */ /* 0x0001e2000c101124 */
[----:B------:R-:W-:Y:S05]  /*58a0*/  @P1 BRA `(.L_x_224) ;  /* 0x00000000000c1947 */ /* 0x000fea0003800000 */
[----:B--2---:R-:W0:Y:S02]  /*58b0*/  LDG.E.U8 R157, desc[UR36][R4.64+0x39] ;  /* 0x00003924049d7981 */ /* 0x004e24000c1e1100 */
[----:B0-----:R-:W-:-:S05]  /*58c0*/  PRMT R9, R157, 0x8880, RZ ;  /* 0x000088809d097816 */ /* 0x001fca00000000ff */
[----:B------:R-:W-:-:S07]  /*58d0*/  IMAD R22, R9, R156, RZ ;  /* 0x0000009c09167224 */ /* 0x000fce00078e02ff */
.L_x_224:
[----:B------:R-:W-:Y:S05]  /*58e0*/  BSYNC B1 ;  /* 0x0000000000017941 */ /* 0x000fea0003800000 */
.L_x_223:
        /* <DEDUP_REMOVED lines=11> */
.L_x_226:
[----:B------:R-:W-:Y:S05]  /*59a0*/  BSYNC B1 ;  /* 0x0000000000017941 */ /* 0x000fea0003800000 */
.L_x_225:
[----:B0-----:R-:W-:Y:S01]  /*59b0*/  @!P4 IMAD R9, R54, R155, R22 ;  /* 0x0000009b3609c224 */ /* 0x001fe200078e0216 */
[----:B------:R-:W-:Y:S04]  /*59c0*/  BSSY B1, `(.L_x_227) ;  /* 0x0000006000017945 */ /* 0x000fe80003800000 */
[----:B------:R0:W-:Y:S01]  /*59d0*/  @!P4 STG.E.U8 desc[UR36][R10.64+0x38], R9 ;  /* 0x000038090a00c986 */ /* 0x0001e2000c101124 */
[----:B------:R-:W-:Y:S05]  /*59e0*/  @P3 BRA `(.L_x_228) ;  /* 0x00000000000c3947 */ /* 0x000fea0003800000 */
[----:B--2---:R-:W0:Y:S02]  /*59f0*/  LDG.E.U8 R157, desc[UR36][R12.64+0x39] ;  /* 0x000039240c9d7981 */ /* 0x004e24000c1e1100 */
[----:B0-----:R-:W-:-:S05]  /*5a00*/  PRMT R9, R157, 0x8880, RZ ;  /* 0x000088809d097816 */ /* 0x001fca00000000ff */
[----:B------:R-:W-:-:S07]  /*5a10*/  IMAD R22, R9, R156, RZ ;  /* 0x0000009c09167224 */ /* 0x000fce00078e02ff */
.L_x_228:
[----:B------:R-:W-:Y:S05]  /*5a20*/  BSYNC B1 ;  /* 0x0000000000017941 */ /* 0x000fea0003800000 */
.L_x_227:
[----:B------:R-:W-:Y:S01]  /*5a30*/  @!P3 IMAD R55, R55, R155, R22 ;  /* 0x0000009b3737b224 */ /* 0x000fe200078e0216 */
[----:B------:R-:W-:Y:S04]  /*5a40*/  BSSY B1, `(.L_x_229) ;  /* 0x0000006000017945 */ /* 0x000fe80003800000 */
[----:B------:R0:W-:Y:S01]  /*5a50*/  @!P3 STG.E.U8 desc[UR36][R10.64+0x39], R55 ;  /* 0x000039370a00b986 */ /* 0x0001e2000c101124 */
[----:B------:R-:W-:Y:S05]  /*5a60*/  @P5 BRA `(.L_x_230) ;  /* 0x00000000000c5947 */ /* 0x000fea0003800000 */
[----:B--2---:R-:W0:Y:S02]  /*5a70*/  LDG.E.U8 R157, desc[UR36][R4.64+0x40] ;  /* 0x00004024049d7981 */ /* 0x004e24000c1e1100 */
[----:B0-----:R-:W-:-:S05]  /*5a80*/  PRMT R9, R157, 0x8880, RZ ;  /* 0x000088809d097816 */ /* 0x001fca00000000ff */
[----:B------:R-:W-:-:S07]  /*5a90*/  IMAD R22, R9, R156, RZ ;  /* 0x0000009c09167224 */ /* 0x000fce00078e02ff */
.L_x_230:
[----:B------:R-:W-:Y:S05]  /*5aa0*/  BSYNC B1 ;  /* 0x0000000000017941 */ /* 0x000fea0003800000 */
.L_x_229:
[----:B0-----:R-:W-:Y:S01]  /*5ab0*/  @!P5 IMAD R9, R56, R155, R22 ;  /* 0x0000009b3809d224 */ /* 0x001fe200078e0216 */
[----:B------:R-:W-:Y:S04]  /*5ac0*/  BSSY B1, `(.L_x_231) ;  /* 0x0000006000017945 */ /* 0x000fe80003800000 */
[----:B------:R0:W-:Y:S01]  /*5ad0*/  @!P5 STG.E.U8 desc[UR36][R6.64+0x40], R9 ;  /* 0x000040090600d986 */ /* 0x0001e2000c101124 */
[----:B------:R-:W-:Y:S05]  /*5ae0*/  @P1 BRA `(.L_x_232) ;  /* 0x00000000000c1947 */ /* 0x000fea0003800000 */
[----:B--2---:R-:W0:Y:S02]  /*5af0*/  LDG.E.U8 R157, desc[UR36][R4.64+0x41] ;  /* 0x00004124049d7981 */ /* 0x004e24000c1e1100 */
[----:B0-----:R-:W-:-:S05]  /*5b00*/  PRMT R9, R157, 0x8880, RZ ;  /* 0x000088809d097816 */ /* 0x001fca00000000ff */
[----:B------:R-:W-:-:S07]  /*5b10*/  IMAD R22, R9, R156, RZ ;  /* 0x0000009c09167224 */ /* 0x000fce00078e02ff */
.L_x_232:
[----:B------:R-:W-:Y:S05]  /*5b20*/  BSYNC B1 ;  /* 0x0000000000017941 */ /* 0x000fea0003800000 */
.L_x_231:
        /* <DEDUP_REMOVED lines=11> */
.L_x_234:
[----:B------:R-:W-:Y:S05]  /*5be0*/  BSYNC B1 ;  /* 0x0000000000017941 */ /* 0x000fea0003800000 */
.L_x_233:
[----:B0-----:R-:W-:Y:S01]  /*5bf0*/  @!P4 IMAD R9, R58, R155, R22 ;  /* 0x0000009b3a09c224 */ /* 0x001fe200078e0216 */
[----:B------:R-:W-:Y:S04]  /*5c00*/  BSSY B1, `(.L_x_235) ;  /* 0x0000006000017945 */ /* 0x000fe80003800000 */
[----:B------:R0:W-:Y:S01]  /*5c10*/  @!P4 STG.E.U8 desc[UR36][R10.64+0x40], R9 ;  /* 0x000040090a00c986 */ /* 0x0001e2000c101124 */
[----:B------:R-:W-:Y:S05]  /*5c20*/  @P3 BRA `(.L_x_236) ;  /* 0x00000000000c3947 */ /* 0x000fea0003800000 */
[----:B--2---:R-:W0:Y:S02]  /*5c30*/  LDG.E.U8 R157, desc[UR36][R12.64+0x41] ;  /* 0x000041240c9d7981 */ /* 0x004e24000c1e1100 */
[----:B0-----:R-:W-:-:S05]  /*5c40*/  PRMT R9, R157, 0x8880, RZ ;  /* 0x000088809d097816 */ /* 0x001fca00000000ff */
[----:B------:R-:W-:-:S07]  /*5c50*/  IMAD R22, R9, R156, RZ ;  /* 0x0000009c09167224 */ /* 0x000fce00078e02ff */
.L_x_236:
[----:B------:R-:W-:Y:S05]  /*5c60*/  BSYNC B1 ;  /* 0x0000000000017941 */ /* 0x000fea0003800000 */
.L_x_235:
[----:B------:R-:W-:Y:S01]  /*5c70*/  @!P3 IMAD R59, R59, R155, R22 ;  /* 0x0000009b3b3bb224 */ /* 0x000fe200078e0216 */
[----:B------:R-:W-:Y:S04]  /*5c80*/  BSSY B1, `(.L_x_237) ;  /* 0x0000006000017945 */ /* 0x000fe80003800000 */
[----:B------:R0:W-:Y:S01]  /*5c90*/  @!P3 STG.E.U8 desc[UR36][R10.64+0x41], R59 ;  /* 0x0000413b0a00b986 */ /* 0x0001e2000c101124 */
[----:B------:R-:W-:Y:S05]  /*5ca0*/  @P5 BRA `(.L_x_238) ;  /* 0x00000000000c5947 */ /* 0x000fea0003800000 */
[----:B--2---:R-:W0:Y:S02]  /*5cb0*/  LDG.E.U8 R157, desc[UR36][R4.64+0x48] ;  /* 0x00004824049d7981 */ /* 0x004e24000c1e1100 */
[----:B0-----:R-:W-:-:S05]  /*5cc0*/  PRMT R9, R157, 0x8880, RZ ;  /* 0x000088809d097816 */ /* 0x001fca00000000ff */
[----:B------:R-:W-:-:S07]  /*5cd0*/  IMAD R22, R9, R156, RZ ;  /* 0x0000009c09167224 */ /* 0x000fce00078e02ff */
.L_x_238:
[----:B------:R-:W-:Y:S05]  /*5ce0*/  BSYNC B1 ;  /* 0x0000000000017941 */ /* 0x000fea0003800000 */
.L_x_237:
[----:B0-----:R-:W-:Y:S01]  /*5cf0*/  @!P5 IMAD R9, R60, R155, R22 ;  /* 0x0000009b3c09d224 */ /* 0x001fe200078e0216 */
[----:B------:R-:W-:Y:S04]  /*5d00*/  BSSY B1, `(.L_x_239) ;  /* 0x0000006000017945 */ /* 0x000fe80003800000 */
[----:B------:R0:W-:Y:S01]  /*5d10*/  @!P5 STG.E.U8 desc[UR36][R6.64+0x48], R9 ;  /* 0x000048090600d986 */ /* 0x0001e2000c101124 */
[----:B------:R-:W-:Y:S05]  /*5d20*/  @P1 BRA `(.L_x_240) ;  /* 0x00000000000c1947 */ /* 0x000fea0003800000 */
[----:B--2---:R-:W0:Y:S02]  /*5d30*/  LDG.E.U8 R157, desc[UR36][R4.64+0x49] ;  /* 0x00004924049d7981 */ /* 0x004e24000c1e1100 */
[----:B0-----:R-:W-:-:S05]  /*5d40*/  PRMT R9, R157, 0x8880, RZ ;  /* 0x000088809d097816 */ /* 0x001fca00000000ff */
[----:B------:R-:W-:-:S07]  /*5d50*/  IMAD R22, R9, R156, RZ ;  /* 0x0000009c09167224 */ /* 0x000fce00078e02ff */
.L_x_240:
[----:B------:R-:W-:Y:S05]  /*5d60*/  BSYNC B1 ;  /* 0x0000000000017941 */ /* 0x000fea0003800000 */
.L_x_239:
        /* <DEDUP_REMOVED lines=11> */
.L_x_242:
[----:B------:R-:W-:Y:S05]  /*5e20*/  BSYNC B1 ;  /* 0x0000000000017941 */ /* 0x000fea0003800000 */
.L_x_241:
[----:B0-----:R-:W-:Y:S01]  /*5e30*/  @!P4 IMAD R9, R62, R155, R22 ;  /* 0x0000009b3e09c224 */ /* 0x001fe200078e0216 */
[----:B------:R-:W-:Y:S04]  /*5e40*/  BSSY B1, `(.L_x_243) ;  /* 0x0000006000017945 */ /* 0x000fe80003800000 */
[----:B------:R0:W-:Y:S01]  /*5e50*/  @!P4 STG.E.U8 desc[UR36][R10.64+0x48], R9 ;  /* 0x000048090a00c986 */ /* 0x0001e2000c101124 */
[----:B------:R-:W-:Y:S05]  /*5e60*/  @P3 BRA `(.L_x_244) ;  /* 0x00000000000c3947 */ /* 0x000fea0003800000 */
[----:B--2---:R-:W0:Y:S02]  /*5e70*/  LDG.E.U8 R157, desc[UR36][R12.64+0x49] ;  /* 0x000049240c9d7981 */ /* 0x004e24000c1e1100 */
[----:B0-----:R-:W-:-:S05]  /*5e80*/  PRMT R9, R157, 0x8880, RZ ;  /* 0x000088809d097816 */ /* 0x001fca00000000ff */
[----:B------:R-:W-:-:S07]  /*5e90*/  IMAD R22, R9, R156, RZ ;  /* 0x0000009c09167224 */ /* 0x000fce00078e02ff */
.L_x_244:
[----:B------:R-:W-:Y:S05]  /*5ea0*/  BSYNC B1 ;  /* 0x0000000000017941 */ /* 0x000fea0003800000 */
.L_x_243:
[----:B------:R-:W-:Y:S01]  /*5eb0*/  @!P3 IMAD R63, R63, R155, R22 ;  /* 0x0000009b3f3fb224 */ /* 0x000fe200078e0216 */
[----:B------:R-:W-:Y:S04]  /*5ec0*/  BSSY B1, `(.L_x_245) ;  /* 0x0000006000017945 */ /* 0x000fe80003800000 */
[----:B------:R0:W-:Y:S01]  /*5ed0*/  @!P3 STG.E.U8 desc[UR36][R10.64+0x49], R63 ;  /* 0x0000493f0a00b986 */ /* 0x0001e2000c101124 */
[----:B------:R-:W-:Y:S05]  /*5ee0*/  @P5 BRA `(.L_x_246) ;  /* 0x00000000000c5947 */ /* 0x000fea0003800000 */
[----:B--2---:R-:W0:Y:S02]  /*5ef0*/  LDG.E.U8 R157, desc[UR36][R4.64+0x50] ;  /* 0x00005024049d7981 */ /* 0x004e24000c1e1100 */
[----:B0-----:R-:W-:-:S05]  /*5f00*/  PRMT R9, R157, 0x8880, RZ ;  /* 0x000088809d097816 */ /* 0x001fca00000000ff */
[----:B------:R-:W-:-:S07]  /*5f10*/  IMAD R22, R9, R156, RZ ;  /* 0x0000009c09167224 */ /* 0x000fce00078e02ff */
.L_x_246:
[----:B------:R-:W-:Y:S05]  /*5f20*/  BSYNC B1 ;  /* 0x0000000000017941 */ /* 0x000fea0003800000 */
.L_x_245:
[----:B0-----:R-:W-:Y:S01]  /*5f30*/  @!P5 IMAD R9, R64, R155, R22 ;  /* 0x0000009b4009d224 */ /* 0x001fe200078e0216 */
[----:B------:R-:W-:Y:S04]  /*5f40*/  BSSY B1, `(.L_x_247) ;  /* 0x0000006000017945 */ /* 0x000fe80003800000 */
[----:B------:R0:W-:Y:S01]  /*5f50*/  @!P5 STG.E.U8 desc[UR36][R6.64+0x50], R9 ;  /* 0x000050090600d986 */ /* 0x0001e2000c101124 */
[----:B------:R-:W-:Y:S05]  /*5f60*/  @P1 BRA `(.L_x_248) ;  /* 0x00000000000c1947 */ /* 0x000fea0003800000 */
[----:B--2---:R-:W0:Y:S02]  /*5f70*/  LDG.E.U8 R157, desc[UR36][R4.64+0x51] ;  /* 0x00005124049d7981 */ /* 0x004e24000c1e1100 */
[----:B0-----:R-:W-:-:S05]  /*5f80*/  PRMT R9, R157, 0x8880, RZ ;  /* 0x000088809d097816 */ /* 0x001fca00000000ff */
[----:B------:R-:W-:-:S07]  /*5f90*/  IMAD R22, R9, R156, RZ ;  /* 0x0000009c09167224 */ /* 0x000fce00078e02ff */
.L_x_248:
[----:B------:R-:W-:Y:S05]  /*5fa0*/  BSYNC B1 ;  /* 0x0000000000017941 */ /* 0x000fea0003800000 */
.L_x_247:
        /* <DEDUP_REMOVED lines=11> */
.L_x_250:
[----:B------:R-:W-:Y:S05]  /*6060*/  BSYNC B1 ;  /* 0x0000000000017941 */ /* 0x000fea0003800000 */
.L_x_249:
[----:B0-----:R-:W-:Y:S01]  /*6070*/  @!P4 IMAD R9, R66, R155, R22 ;  /* 0x0000009b4209c224 */ /* 0x001fe200078e0216 */
[----:B------:R-:W-:Y:S04]  /*6080*/  BSSY B1, `(.L_x_251) ;  /* 0x0000006000017945 */ /* 0x000fe80003800000 */
[----:B------:R0:W-:Y:S01]  /*6090*/  @!P4 STG.E.U8 desc[UR36][R10.64+0x50], R9 ;  /* 0x000050090a00c986 */ /* 0x0001e2000c101124 */
[----:B------:R-:W-:Y:S05]  /*60a0*/  @P3 BRA `(.L_x_252) ;  /* 0x00000000000c3947 */ /* 0x000fea0003800000 */
[----:B--2---:R-:W0:Y:S02]  /*60b0*/  LDG.E.U8 R157, desc[UR36][R12.64+0x51] ;  /* 0x000051240c9d7981 */ /* 0x004e24000c1e1100 */
[----:B0-----:R-:W-:-:S05]  /*60c0*/  PRMT R9, R157, 0x8880, RZ ;  /* 0x000088809d097816 */ /* 0x001fca00000000ff */
[----:B------:R-:W-:-:S07]  /*60d0*/  IMAD R22, R9, R156, RZ ;  /* 0x0000009c09167224 */ /* 0x000fce00078e02ff */
.L_x_252:
[----:B------:R-:W-:Y:S05]  /*60e0*/  BSYNC B1 ;  /* 0x0000000000017941 */ /* 0x000fea0003800000 */
.L_x_251:
[----:B------:R-:W-:Y:S01]  /*60f0*/  @!P3 IMAD R67, R67, R155, R22 ;  /* 0x0000009b4343b224 */ /* 0x000fe200078e0216 */
[----:B------:R-:W-:Y:S04]  /*6100*/  BSSY B1, `(.L_x_253) ;  /* 0x0000006000017945 */ /* 0x000fe80003800000 */
[----:B------:R0:W-:Y:S01]  /*6110*/  @!P3 STG.E.U8 desc[UR36][R10.64+0x51], R67 ;  /* 0x000051430a00b986 */ /* 0x0001e2000c101124 */
[----:B------:R-:W-:Y:S05]  /*6120*/  @P5 BRA `(.L_x_254) ;  /* 0x00000000000c5947 */ /* 0x000fea0003800000 */
[----:B--2---:R-:W0:Y:S02]  /*6130*/  LDG.E.U8 R157, desc[UR36][R4.64+0x58] ;  /* 0x00005824049d7981 */ /* 0x004e24000c1e1100 */
[----:B0-----:R-:W-:-:S05]  /*6140*/  PRMT R9, R157, 0x8880, RZ ;  /* 0x000088809d097816 */ /* 0x001fca00000000ff */
[----:B------:R-:W-:-:S07]  /*6150*/  IMAD R22, R9, R156, RZ ;  /* 0x0000009c09167224 */ /* 0x000fce00078e02ff */
.L_x_254:
[----:B------:R-:W-:Y:S05]  /*6160*/  BSYNC B1 ;  /* 0x0000000000017941 */ /* 0x000fea0003800000 */
.L_x_253:
[----:B0-----:R-:W-:Y:S01]  /*6170*/  @!P5 IMAD R9, R68, R155, R22 ;  /* 0x0000009b4409d224 */ /* 0x001fe200078e0216 */
[----:B------:R-:W-:Y:S04]  /*6180*/  BSSY B1, `(.L_x_255) ;  /* 0x0000006000017945 */ /* 0x000fe80003800000 */
[----:B------:R0:W-:Y:S01]  /*6190*/  @!P5 STG.E.U8 desc[UR36][R6.64+0x58], R9 ;  /* 0x000058090600d986 */ /* 0x0001e2000c101124 */
[----:B------:R-:W-:Y:S05]  /*61a0*/  @P1 BRA `(.L_x_256) ;  /* 0x00000000000c1947 */ /* 0x000fea0003800000 */
[----:B--2---:R-:W0:Y:S02]  /*61b0*/  LDG.E.U8 R157, desc[UR36][R4.64+0x59] ;  /* 0x00005924049d7981 */ /* 0x004e24000c1e1100 */
[----:B0-----:R-:W-:-:S05]  /*61c0*/  PRMT R9, R157, 0x8880, RZ ;  /* 0x000088809d097816 */ /* 0x001fca00000000ff */
[----:B------:R-:W-:-:S07]  /*61d0*/  IMAD R22, R9, R156, RZ ;  /* 0x0000009c09167224 */ /* 0x000fce00078e02ff */
.L_x_256:
[----:B------:R-:W-:Y:S05]  /*61e0*/  BSYNC B1 ;  /* 0x0000000000017941 */ /* 0x000fea0003800000 */
.L_x_255:
        /* <DEDUP_REMOVED lines=11> */
.L_x_258:
[----:B------:R-:W-:Y:S05]  /*62a0*/  BSYNC B1 ;  /* 0x0000000000017941 */ /* 0x000fea0003800000 */
.L_x_257:
[----:B0-----:R-:W-:Y:S01]  /*62b0*/  @!P4 IMAD R9, R70, R155, R22 ;  /* 0x0000009b4609c224 */ /* 0x001fe200078e0216 */
[----:B------:R-:W-:Y:S04]  /*62c0*/  BSSY B1, `(.L_x_259) ;  /* 0x0000006000017945 */ /* 0x000fe80003800000 */
[----:B------:R0:W-:Y:S01]  /*62d0*/  @!P4 STG.E.U8 desc[UR36][R10.64+0x58], R9 ;  /* 0x000058090a00c986 */ /* 0x0001e2000c101124 */
[----:B------:R-:W-:Y:S05]  /*62e0*/  @P3 BRA `(.L_x_260) ;  /* 0x00000000000c3947 */ /* 0x000fea0003800000 */
[----:B--2---:R-:W0:Y:S02]  /*62f0*/  LDG.E.U8 R157, desc[UR36][R12.64+0x59] ;  /* 0x000059240c9d7981 */ /* 0x004e24000c1e1100 */
[----:B0-----:R-:W-:-:S05]  /*6300*/  PRMT R9, R157, 0x8880, RZ ;  /* 0x000088809d097816 */ /* 0x001fca00000000ff */
[----:B------:R-:W-:-:S07]  /*6310*/  IMAD R22, R9, R156, RZ ;  /* 0x0000009c09167224 */ /* 0x000fce00078e02ff */
.L_x_260:
[----:B------:R-:W-:Y:S05]  /*6320*/  BSYNC B1 ;  /* 0x0000000000017941 */ /* 0x000fea0003800000 */
.L_x_259:
[----:B------:R-:W-:Y:S01]  /*6330*/  @!P3 IMAD R71, R71, R155, R22 ;  /* 0x0000009b4747b224 */ /* 0x000fe200078e0216 */
[----:B------:R-:W-:Y:S04]  /*6340*/  BSSY B1, `(.L_x_261) ;  /* 0x0000006000017945 */ /* 0x000fe80003800000 */
[----:B------:R0:W-:Y:S01]  /*6350*/  @!P3 STG.E.U8 desc[UR36][R10.64+0x59], R71 ;  /* 0x000059470a00b986 */ /* 0x0001e2000c101124 */
[----:B------:R-:W-:Y:S05]  /*6360*/  @P5 BRA `(.L_x_262) ;  /* 0x00000000000c5947 */ /* 0x000fea0003800000 */
[----:B--2---:R-:W0:Y:S02]  /*6370*/  LDG.E.U8 R157, desc[UR36][R4.64+0x60] ;  /* 0x00006024049d7981 */ /* 0x004e24000c1e1100 */
[----:B0-----:R-:W-:-:S05]  /*6380*/  PRMT R9, R157, 0x8880, RZ ;  /* 0x000088809d097816 */ /* 0x001fca00000000ff */
[----:B------:R-:W-:-:S07]  /*6390*/  IMAD R22, R9, R156, RZ ;  /* 0x0000009c09167224 */ /* 0x000fce00078e02ff */
.L_x_262:
[----:B------:R-:W-:Y:S05]  /*63a0*/  BSYNC B1 ;  /* 0x0000000000017941 */ /* 0x000fea0003800000 */
.L_x_261:
[----:B0-----:R-:W-:Y:S01]  /*63b0*/  @!P5 IMAD R9, R72, R155, R22 ;  /* 0x0000009b4809d224 */ /* 0x001fe200078e0216 */
[----:B------:R-:W-:Y:S04]  /*63c0*/  BSSY B1, `(.L_x_263) ;  /* 0x0000006000017945 */ /* 0x000fe80003800000 */
[----:B------:R0:W-:Y:S01]  /*63d0*/  @!P5 STG.E.U8 desc[UR36][R6.64+0x60], R9 ;  /* 0x000060090600d986 */ /* 0x0001e2000c101124 */
[----:B------:R-:W-:Y:S05]  /*63e0*/  @P1 BRA `(.L_x_264) ;  /* 0x00000000000c1947 */ /* 0x000fea0003800000 */
[----:B--2---:R-:W0:Y:S02]  /*63f0*/  LDG.E.U8 R157, desc[UR36][R4.64+0x61] ;  /* 0x00006124049d7981 */ /* 0x004e24000c1e1100 */
[----:B0-----:R-:W-:-:S05]  /*6400*/  PRMT R9, R157, 0x8880, RZ ;  /* 0x000088809d097816 */ /* 0x001fca00000000ff */
[----:B------:R-:W-:-:S07]  /*6410*/  IMAD R22, R9, R156, RZ ;  /* 0x0000009c09167224 */ /* 0x000fce00078e02ff */
.L_x_264:
[----:B------:R-:W-:Y:S05]  /*6420*/  BSYNC B1 ;  /* 0x0000000000017941 */ /* 0x000fea0003800000 */
.L_x_263:
        /* <DEDUP_REMOVED lines=11> */
.L_x_266:
[----:B------:R-:W-:Y:S05]  /*64e0*/  BSYNC B1 ;  /* 0x0000000000017941 */ /* 0x000fea0003800000 */
.L_x_265:
[----:B0-----:R-:W-:Y:S01]  /*64f0*/  @!P4 IMAD R9, R74, R155, R22 ;  /* 0x0000009b4a09c224 */ /* 0x001fe200078e0216 */
[----:B------:R-:W-:Y:S04]  /*6500*/  BSSY B1, `(.L_x_267) ;  /* 0x0000006000017945 */ /* 0x000fe80003800000 */
[----:B------:R0:W-:Y:S01]  /*6510*/  @!P4 STG.E.U8 desc[UR36][R10.64+0x60], R9 ;  /* 0x000060090a00c986 */ /* 0x0001e2000c101124 */
[----:B------:R-:W-:Y:S05]  /*6520*/  @P3 BRA `(.L_x_268) ;  /* 0x00000000000c3947 */ /* 0x000fea0003800000 */
[----:B--2---:R-:W0:Y:S02]  /*6530*/  LDG.E.U8 R157, desc[UR36][R12.64+0x61] ;  /* 0x000061240c9d7981 */ /* 0x004e24000c1e1100 */
[----:B0-----:R-:W-:-:S05]  /*6540*/  PRMT R9, R157, 0x8880, RZ ;  /* 0x000088809d097816 */ /* 0x001fca00000000ff */
[----:B------:R-:W-:-:S07]  /*6550*/  IMAD R22, R9, R156, RZ ;  /* 0x0000009c09167224 */ /* 0x000fce00078e02ff */
.L_x_268:
[----:B------:R-:W-:Y:S05]  /*6560*/  BSYNC B1 ;  /* 0x0000000000017941 */ /* 0x000fea0003800000 */
.L_x_267:
[----:B------:R-:W-:Y:S01]  /*6570*/  @!P3 IMAD R75, R75, R155, R22 ;  /* 0x0000009b4b4bb224 */ /* 0x000fe200078e0216 */
[----:B------:R-:W-:Y:S04]  /*6580*/  BSSY B1, `(.L_x_269) ;  /* 0x0000006000017945 */ /* 0x000fe80003800000 */
[----:B------:R0:W-:Y:S01]  /*6590*/  @!P3 STG.E.U8 desc[UR36][R10.64+0x61], R75 ;  /* 0x0000614b0a00b986 */ /* 0x0001e2000c101124 */
[----:B------:R-:W-:Y:S05]  /*65a0*/  @P5 BRA `(.L_x_270) ;  /* 0x00000000000c5947 */ /* 0x000fea0003800000 */
[----:B--2---:R-:W0:Y:S02]  /*65b0*/  LDG.E.U8 R157, desc[UR36][R4.64+0x68] ;  /* 0x00006824049d7981 */ /* 0x004e24000c1e1100 */
[----:B0-----:R-:W-:-:S05]  /*65c0*/  PRMT R9, R157, 0x8880, RZ ;  /* 0x000088809d097816 */ /* 0x001fca00000000ff */
[----:B------:R-:W-:-:S07]  /*65d0*/  IMAD R22, R9, R156, RZ ;  /* 0x0000009c09167224 */ /* 0x000fce00078e02ff */
.L_x_270:
[----:B------:R-:W-:Y:S05]  /*65e0*/  BSYNC B1 ;  /* 0x0000000000017941 */ /* 0x000fea0003800000 */
.L_x_269:
[----:B0-----:R-:W-:Y:S01]  /*65f0*/  @!P5 IMAD R9, R76, R155, R22 ;  /* 0x0000009b4c09d224 */ /* 0x001fe200078e0216 */
[----:B------:R-:W-:Y:S04]  /*6600*/  BSSY B1, `(.L_x_271) ;  /* 0x0000006000017945 */ /* 0x000fe80003800000 */
[----:B------:R0:W-:Y:S01]  /*6610*/  @!P5 STG.E.U8 desc[UR36][R6.64+0x68], R9 ;  /* 0x000068090600d986 */ /* 0x0001e2000c101124 */
[----:B------:R-:W-:Y:S05]  /*6620*/  @P1 BRA `(.L_x_272) ;  /* 0x00000000000c1947 */ /* 0x000fea0003800000 */
[----:B--2---:R-:W0:Y:S02]  /*6630*/  LDG.E.U8 R157, desc[UR36][R4.64+0x69] ;  /* 0x00006924049d7981 */ /* 0x004e24000c1e1100 */
[----:B0-----:R-:W-:-:S05]  /*6640*/  PRMT R9, R157, 0x8880, RZ ;  /* 0x000088809d097816 */ /* 0x001fca00000000ff */
[----:B------:R-:W-:-:S07]  /*6650*/  IMAD R22, R9, R156, RZ ;  /* 0x0000009c09167224 */ /* 0x000fce00078e02ff */
.L_x_272:
[----:B------:R-:W-:Y:S05]  /*6660*/  BSYNC B1 ;  /* 0x0000000000017941 */ /* 0x000fea0003800000 */
.L_x_271:
        /* <DEDUP_REMOVED lines=11> */
.L_x_274:
[----:B------:R-:W-:Y:S05]  /*6720*/  BSYNC B1 ;  /* 0x0000000000017941 */ /* 0x000fea0003800000 */
.L_x_273:
[----:B0-----:R-:W-:Y:S01]  /*6730*/  @!P4 IMAD R9, R78, R155, R22 ;  /* 0x0000009b4e09c224 */ /* 0x001fe200078e0216 */
[----:B------:R-:W-:Y:S04]  /*6740*/  BSSY B1, `(.L_x_275) ;  /* 0x0000006000017945 */ /* 0x000fe80003800000 */
[----:B------:R0:W-:Y:S01]  /*6750*/  @!P4 STG.E.U8 desc[UR36][R10.64+0x68], R9 ;  /* 0x000068090a00c986 */ /* 0x0001e2000c101124 */
[----:B------:R-:W-:Y:S05]  /*6760*/  @P3 BRA `(.L_x_276) ;  /* 0x00000000000c3947 */ /* 0x000fea0003800000 */
[----:B--2---:R-:W0:Y:S02]  /*6770*/  LDG.E.U8 R157, desc[UR36][R12.64+0x69] ;  /* 0x000069240c9d7981 */ /* 0x004e24000c1e1100 */
[----:B0-----:R-:W-:-:S05]  /*6780*/  PRMT R9, R157, 0x8880, RZ ;  /* 0x000088809d097816 */ /* 0x001fca00000000ff */
[----:B------:R-:W-:-:S07]  /*6790*/  IMAD R22, R9, R156, RZ ;  /* 0x0000009c09167224 */ /* 0x000fce00078e02ff */
.L_x_276:
[----:B------:R-:W-:Y:S05]  /*67a0*/  BSYNC B1 ;  /* 0x0000000000017941 */ /* 0x000fea0003800000 */
.L_x_275:
[----:B------:R-:W-:Y:S01]  /*67b0*/  @!P3 IMAD R79, R79, R155, R22 ;  /* 0x0000009b4f4fb224 */ /* 0x000fe200078e0216 */
[----:B------:R-:W-:Y:S04]  /*67c0*/  BSSY B1, `(.L_x_277) ;  /* 0x0000006000017945 */ /* 0x000fe80003800000 */
[----:B------:R0:W-:Y:S01]  /*67d0*/  @!P3 STG.E.U8 desc[UR36][R10.64+0x69], R79 ;  /* 0x0000694f0a00b986 */ /* 0x0001e2000c101124 */
[----:B------:R-:W-:Y:S05]  /*67e0*/  @P5 BRA `(.L_x_278) ;  /* 0x00000000000c5947 */ /* 0x000fea0003800000 */
[----:B--2---:R-:W0:Y:S02]  /*67f0*/  LDG.E.U8 R157, desc[UR36][R4.64+0x70] ;  /* 0x00007024049d7981 */ /* 0x004e24000c1e1100 */
[----:B0-----:R-:W-:-:S05]  /*6800*/  PRMT R9, R157, 0x8880, RZ ;  /* 0x000088809d097816 */ /* 0x001fca00000000ff */
[----:B------:R-:W-:-:S07]  /*6810*/  IMAD R22, R9, R156, RZ ;  /* 0x0000009c09167224 */ /* 0x000fce00078e02ff */
.L_x_278:
[----:B------:R-:W-:Y:S05]  /*6820*/  BSYNC B1 ;  /* 0x0000000000017941 */ /* 0x000fea0003800000 */
.L_x_277:
[----:B0-----:R-:W-:Y:S01]  /*6830*/  @!P5 IMAD R9, R80, R155, R22 ;  /* 0x0000009b5009d224 */ /* 0x001fe200078e0216 */
[----:B------:R-:W-:Y:S04]  /*6840*/  BSSY B1, `(.L_x_279) ;  /* 0x0000006000017945 */ /* 0x000fe80003800000 */
[----:B------:R0:W-:Y:S01]  /*6850*/  @!P5 STG.E.U8 desc[UR36][R6.64+0x70], R9 ;  /* 0x000070090600d986 */ /* 0x0001e2000c101124 */
[----:B------:R-:W-:Y:S05]  /*6860*/  @P1 BRA `(.L_x_280) ;  /* 0x00000000000c1947 */ /* 0x000fea0003800000 */
[----:B--2---:R-:W0:Y:S02]  /*6870*/  LDG.E.U8 R157, desc[UR36][R4.64+0x71] ;  /* 0x00007124049d7981 */ /* 0x004e24000c1e1100 */
[----:B0-----:R-:W-:-:S05]  /*6880*/  PRMT R9, R157, 0x8880, RZ ;  /* 0x000088809d097816 */ /* 0x001fca00000000ff */
[----:B------:R-:W-:-:S07]  /*6890*/  IMAD R22, R9, R156, RZ ;  /* 0x0000009c09167224 */ /* 0x000fce00078e02ff */
.L_x_280:
[----:B------:R-:W-:Y:S05]  /*68a0*/  BSYNC B1 ;  /* 0x0000000000017941 */ /* 0x000fea0003800000 */
.L_x_279:
[----:B------:R-:W-:Y:S01]  /*68b0*/  ISETP.LT.OR P4, PT, R3, 0x71, !P0 ;  /* 0x000000710300780c */ /* 0x000fe20004781670 */
[----:B------:R-:W-:Y:S01]  /*68c0*/  @!P1 IMAD R81, R81, R155, R22 ;  /* 0x0000009b51519224 */ /* 0x000fe200078e0216 */
[----:B------:R-:W-:Y:S01]  /*68d0*/  BSSY B1, `(.L_x_281) ;  /* 0x000000a000017945 */ /* 0x000fe20003800000 */
[C---:B------:R-:W-:Y:S02]  /*68e0*/  ISETP.LT.OR P3, PT, R3.reuse, 0x72, !P0 ;  /* 0x000000720300780c */ /* 0x040fe40004761670 */
        /* <DEDUP_REMOVED lines=8> */
.L_x_282:
[----:B------:R-:W-:Y:S05]  /*6970*/  BSYNC B1 ;  /* 0x0000000000017941 */ /* 0x000fea0003800000 */
.L_x_281:
[----:B0-----:R-:W-:Y:S01]  /*6980*/  @!P4 IMAD R9, R82, R155, R22 ;  /* 0x0000009b5209c224 */ /* 0x001fe200078e0216 */
[----:B------:R-:W-:Y:S04]  /*6990*/  BSSY B1, `(.L_x_283) ;  /* 0x0000006000017945 */ /* 0x000fe80003800000 */
[----:B------:R0:W-:Y:S01]  /*69a0*/  @!P4 STG.E.U8 desc[UR36][R10.64+0x70], R9 ;  /* 0x000070090a00c986 */ /* 0x0001e2000c101124 */
[----:B------:R-:W-:Y:S05]  /*69b0*/  @P3 BRA `(.L_x_284) ;  /* 0x00000000000c3947 */ /* 0x000fea0003800000 */
[----:B--2---:R-:W0:Y:S02]  /*69c0*/  LDG.E.U8 R157, desc[UR36][R12.64+0x71] ;  /* 0x000071240c9d7981 */ /* 0x004e24000c1e1100 */
[----:B0-----:R-:W-:-:S05]  /*69d0*/  PRMT R9, R157, 0x8880, RZ ;  /* 0x000088809d097816 */ /* 0x001fca00000000ff */
[----:B------:R-:W-:-:S07]  /*69e0*/  IMAD R22, R9, R156, RZ ;  /* 0x0000009c09167224 */ /* 0x000fce00078e02ff */
.L_x_284:
[----:B------:R-:W-:Y:S05]  /*69f0*/  BSYNC B1 ;  /* 0x0000000000017941 */ /* 0x000fea0003800000 */
.L_x_283:
[----:B------:R-:W-:Y:S01]  /*6a00*/  @!P3 IMAD R83, R83, R155, R22 ;  /* 0x0000009b5353b224 */ /* 0x000fe200078e0216 */
[----:B------:R-:W-:Y:S04]  /*6a10*/  BSSY B1, `(.L_x_285) ;  /* 0x0000006000017945 */ /* 0x000fe80003800000 */
[----:B------:R0:W-:Y:S01]  /*6a20*/  @!P3 STG.E.U8 desc[UR36][R10.64+0x71], R83 ;  /* 0x000071530a00b986 */ /* 0x0001e2000c101124 */
[----:B------:R-:W-:Y:S05]  /*6a30*/  @P1 BRA `(.L_x_286) ;  /* 0x00000000000c1947 */ /* 0x000fea0003800000 */
[----:B--2---:R-:W0:Y:S02]  /*6a40*/  LDG.E.U8 R157, desc[UR36][R4.64+0x78] ;  /* 0x00007824049d7981 */ /* 0x004e24000c1e1100 */
[----:B0-----:R-:W-:-:S05]  /*6a50*/  PRMT R9, R157, 0x8880, RZ ;  /* 0x000088809d097816 */ /* 0x001fca00000000ff */
[----:B------:R-:W-:-:S07]  /*6a60*/  IMAD R22, R9, R156, RZ ;  /* 0x0000009c09167224 */ /* 0x000fce00078e02ff */
.L_x_286:
[----:B------:R-:W-:Y:S05]  /*6a70*/  BSYNC B1 ;  /* 0x0000000000017941 */ /* 0x000fea0003800000 */
.L_x_285:
[----:B0-----:R-:W-:Y:S01]  /*6a80*/  @!P1 IMAD R9, R84, R155, R22 ;  /* 0x0000009b54099224 */ /* 0x001fe200078e0216 */
[----:B------:R-:W-:Y:S04]  /*6a90*/  BSSY B1, `(.L_x_287) ;  /* 0x0000006000017945 */ /* 0x000fe80003800000 */
[----:B------:R0:W-:Y:S01]  /*6aa0*/  @!P1 STG.E.U8 desc[UR36][R6.64+0x78], R9 ;  /* 0x0000780906009986 */ /* 0x0001e2000c101124 */
[----:B------:R-:W-:Y:S05]  /*6ab0*/  @P2 BRA `(.L_x_288) ;  /* 0x00000000000c2947 */ /* 0x000fea0003800000 */
[----:B--2---:R-:W0:Y:S02]  /*6ac0*/  LDG.E.U8 R157, desc[UR36][R4.64+0x79] ;  /* 0x00007924049d7981 */ /* 0x004e24000c1e1100 */
[----:B0-----:R-:W-:-:S05]  /*6ad0*/  PRMT R9, R157, 0x8880, RZ ;  /* 0x000088809d097816 */ /* 0x001fca00000000ff */
[----:B------:R-:W-:-:S07]  /*6ae0*/  IMAD R22, R9, R156, RZ ;  /* 0x0000009c09167224 */ /* 0x000fce00078e02ff */
.L_x_288:
[----:B------:R-:W-:Y:S05]  /*6af0*/  BSYNC B1 ;  /* 0x0000000000017941 */ /* 0x000fea0003800000 */
.L_x_287:
[----:B------:R-:W-:Y:S01]  /*6b00*/  @!P2 IMAD R85, R85, R155, R22 ;  /* 0x0000009b5555a224 */ /* 0x000fe200078e0216 */
[----:B------:R-:W-:Y:S04]  /*6b10*/  BSSY B1, `(.L_x_289) ;  /* 0x0000006000017945 */ /* 0x000fe80003800000 */
[----:B------:R0:W-:Y:S01]  /*6b20*/  @!P2 STG.E.U8 desc[UR36][R6.64+0x79], R85 ;  /* 0x000079550600a986 */ /* 0x0001e2000c101124 */
[----:B------:R-:W-:Y:S05]  /*6b30*/  @P5 BRA `(.L_x_290) ;  /* 0x00000000000c5947 */ /* 0x000fea0003800000 */
[----:B--2---:R-:W2:Y:S02]  /*6b40*/  LDG.E.U8 R157, desc[UR36][R12.64+0x78] ;  /* 0x000078240c9d7981 */ /* 0x004ea4000c1e1100 */
[----:B--2---:R-:W-:-:S05]  /*6b50*/  PRMT R5, R157, 0x8880, RZ ;  /* 0x000088809d057816 */ /* 0x004fca00000000ff */
[----:B------:R-:W-:-:S07]  /*6b60*/  IMAD R22, R5, R156, RZ ;  /* 0x0000009c05167224 */ /* 0x000fce00078e02ff */
.L_x_290:
[----:B------:R-:W-:Y:S05]  /*6b70*/  BSYNC B1 ;  /* 0x0000000000017941 */ /* 0x000fea0003800000 */
.L_x_289:
[----:B------:R-:W-:Y:S01]  /*6b80*/  @!P5 IMAD R5, R86, R155, R22 ;  /* 0x0000009b5605d224 */ /* 0x000fe200078e0216 */
[----:B------:R-:W-:Y:S01]  /*6b90*/  ISETP.LT.OR P0, PT, R3, 0x7a, !P0 ;  /* 0x0000007a0300780c */ /* 0x000fe20004701670 */
[----:B------:R-:W-:Y:S03]  /*6ba0*/  BSSY B1, `(.L_x_291) ;  /* 0x0000006000017945 */ /* 0x000fe60003800000 */
[----:B------:R0:W-:Y:S09]  /*6bb0*/  @!P5 STG.E.U8 desc[UR36][R10.64+0x78], R5 ;  /* 0x000078050a00d986 */ /* 0x0001f2000c101124 */
[----:B------:R-:W-:Y:S05]  /*6bc0*/  @P0 BRA `(.L_x_292) ;  /* 0x00000000000c0947 */ /* 0x000fea0003800000 */
[----:B--2---:R-:W2:Y:S02]  /*6bd0*/  LDG.E.U8 R157, desc[UR36][R12.64+0x79] ;  /* 0x000079240c9d7981 */ /* 0x004ea4000c1e1100 */
[----:B--2---:R-:W-:-:S05]  /*6be0*/  PRMT R3, R157, 0x8880, RZ ;  /* 0x000088809d037816 */ /* 0x004fca00000000ff */
[----:B------:R-:W-:-:S07]  /*6bf0*/  IMAD R22, R3, R156, RZ ;  /* 0x0000009c03167224 */ /* 0x000fce00078e02ff */
.L_x_292:
[----:B------:R-:W-:Y:S05]  /*6c00*/  BSYNC B1 ;  /* 0x0000000000017941 */ /* 0x000fea0003800000 */
.L_x_291:
[----:B------:R-:W-:Y:S01]  /*6c10*/  IMAD R87, R87, R155, R22 ;  /* 0x0000009b57577224 */ /* 0x000fe200078e0216 */
[----:B------:R-:W-:Y:S06]  /*6c20*/  @P0 BRA `(.L_x_293) ;  /* 0x0000001800180947 */ /* 0x000fec0003800000 */
[----:B------:R0:W-:Y:S01]  /*6c30*/  STG.E.U8 desc[UR36][R10.64+0x79], R87 ;  /* 0x000079570a007986 */ /* 0x0001e2000c101124 */
[----:B------:R-:W-:Y:S05]  /*6c40*/  BRA `(.L_x_293) ;  /* 0x0000001800107947 */ /* 0x000fea0003800000 */
.L_x_36:
[C---:B------:R-:W-:Y:S02]  /*6c50*/  ISETP.GE.AND P2, PT, R0.reuse, 0x1, PT ;  /* 0x000000010000780c */ /* 0x040fe40003f46270 */
[----:B------:R-:W-:Y:S02]  /*6c60*/  ISETP.GE.AND P0, PT, R0, 0x9, PT ;  /* 0x000000090000780c */ /* 0x000fe40003f06270 */
[C---:B------:R-:W-:Y:S02]  /*6c70*/  ISETP.LT.OR P3, PT, R3.reuse, 0x1, !P2 ;  /* 0x000000010300780c */ /* 0x040fe40005761670 */
[C---:B------:R-:W-:Y:S02]  /*6c80*/  ISETP.LT.OR P5, PT, R3.reuse, 0x2, !P2 ;  /* 0x000000020300780c */ /* 0x040fe400057a1670 */
[C---:B------:R-:W-:Y:S02]  /*6c90*/  ISETP.LT.OR P1, PT, R3.reuse, 0x1, !P0 ;  /* 0x000000010300780c */ /* 0x040fe40004721670 */
[----:B------:R-:W-:-:S07]  /*6ca0*/  ISETP.LT.OR P4, PT, R3, 0x2, !P0 ;  /* 0x000000020300780c */ /* 0x000fce0004781670 */
[-C--:B------:R-:W-:Y:S02]  /*6cb0*/  @!P3 IMAD R5, R88, R155.reuse, RZ ;  /* 0x0000009b5805b224 */ /* 0x080fe400078e02ff */
[-C--:B------:R-:W-:Y:S02]  /*6cc0*/  @!P5 IMAD R89, R89, R155.reuse, RZ ;  /* 0x0000009b5959d224 */ /* 0x080fe400078e02ff */
[-C--:B------:R-:W-:Y:S01]  /*6cd0*/  @!P1 IMAD R13, R90, R155.reuse, RZ ;  /* 0x0000009b5a0d9224 */ /* 0x080fe200078e02ff */
[----:B------:R0:W-:Y:S01]  /*6ce0*/  @!P3 STG.E.U8 desc[UR36][R160.64], R5 ;  /* 0x00000005a000b986 */ /* 0x0001e2000c101124 */
[----:B------:R-:W-:Y:S01]  /*6cf0*/  ISETP.LT.OR P3, PT, R3, 0x9, !P2 ;  /* 0x000000090300780c */ /* 0x000fe20005761670 */
[----:B------:R-:W-:Y:S02]  /*6d00*/  @!P4 IMAD R91, R91, R155, RZ ;  /* 0x0000009b5b5bc224 */ /* 0x000fe400078e02ff */
[----:B------:R-:W-:Y:S01]  /*6d10*/  @!P5 STG.E.U8 desc[UR36][R160.64+0x1], R89 ;  /* 0x00000159a000d986 */ /* 0x000fe2000c101124 */
[----:B------:R-:W-:-:S03]  /*6d20*/  ISETP.LT.OR P5, PT, R3, 0xa, !P2 ;  /* 0x0000000a0300780c */ /* 0x000fc600057a1670 */
[----:B------:R1:W-:Y:S01]  /*6d30*/  @!P1 STG.E.U8 desc[UR36][R8.64], R13 ;  /* 0x0000000d08009986 */ /* 0x0003e2000c101124 */
[----:B------:R-:W-:-:S03]  /*6d40*/  ISETP.LT.OR P1, PT, R3, 0x9, !P0 ;  /* 0x000000090300780c */ /* 0x000fc60004721670 */
[----:B------:R-:W-:Y:S01]  /*6d50*/  @!P4 STG.E.U8 desc[UR36][R8.64+0x1], R91 ;  /* 0x0000015b0800c986 */ /* 0x000fe2000c101124 */
[----:B------:R-:W-:Y:S01]  /*6d60*/  ISETP.LT.OR P4, PT, R3, 0xa, !P0 ;  /* 0x0000000a0300780c */ /* 0x000fe20004781670 */
[----:B------:R-:W-:-:S04]  /*6d70*/  @!P3 IMAD R15, R92, R155, RZ ;  /* 0x0000009b5c0fb224 */ /* 0x000fc800078e02ff */
[-C--:B------:R-:W-:Y:S01]  /*6d80*/  @!P5 IMAD R93, R93, R155.reuse, RZ ;  /* 0x0000009b5d5dd224 */ /* 0x080fe200078e02ff */
[----:B------:R3:W-:Y:S01]  /*6d90*/  @!P3 STG.E.U8 desc[UR36][R160.64+0x8], R15 ;  /* 0x0000080fa000b986 */ /* 0x0007e2000c101124 */
[C---:B------:R-:W-:Y:S02]  /*6da0*/  ISETP.LT.OR P3, PT, R3.reuse, 0x11, !P2 ;  /* 0x000000110300780c */ /* 0x040fe40005761670 */
[-C--:B0-----:R-:W-:Y:S01]  /*6db0*/  @!P1 IMAD R5, R94, R155.reuse, RZ ;  /* 0x0000009b5e059224 */ /* 0x081fe200078e02ff */
[----:B------:R-:W-:Y:S01]  /*6dc0*/  @!P5 STG.E.U8 desc[UR36][R160.64+0x9], R93 ;  /* 0x0000095da000d986 */ /* 0x000fe2000c101124 */
[----:B------:R-:W-:Y:S02]  /*6dd0*/  ISETP.LT.OR P5, PT, R3, 0x12, !P2 ;  /* 0x000000120300780c */ /* 0x000fe400057a1670 */
[----:B------:R-:W-:Y:S01]  /*6de0*/  @!P4 IMAD R95, R95, R155, RZ ;  /* 0x0000009b5f5fc224 */ /* 0x000fe200078e02ff */
[----:B------:R0:W-:Y:S01]  /*6df0*/  @!P1 STG.E.U8 desc[UR36][R8.64+0x8], R5 ;  /* 0x0000080508009986 */ /* 0x0001e2000c101124 */
[----:B------:R-:W-:-:S03]  /*6e00*/  ISETP.LT.OR P1, PT, R3, 0x11, !P0 ;  /* 0x000000110300780c */ /* 0x000fc60004721670 */
[----:B------:R-:W-:Y:S01]  /*6e10*/  @!P4 STG.E.U8 desc[UR36][R8.64+0x9], R95 ;  /* 0x0000095f0800c986 */ /* 0x000fe2000c101124 */
[----:B------:R-:W-:Y:S01]  /*6e20*/  ISETP.LT.OR P4, PT, R3, 0x12, !P0 ;  /* 0x000000120300780c */ /* 0x000fe20004781670 */
[----:B-1----:R-:W-:-:S04]  /*6e30*/  @!P3 IMAD R13, R96, R155, RZ ;  /* 0x0000009b600db224 */ /* 0x002fc800078e02ff */
[-C--:B------:R-:W-:Y:S01]  /*6e40*/  @!P5 IMAD R97, R97, R155.reuse, RZ ;  /* 0x0000009b6161d224 */ /* 0x080fe200078e02ff */
[----:B------:R1:W-:Y:S01]  /*6e50*/  @!P3 STG.E.U8 desc[UR36][R160.64+0x10], R13 ;  /* 0x0000100da000b986 */ /* 0x0003e2000c101124 */
[C---:B------:R-:W-:Y:S02]  /*6e60*/  ISETP.LT.OR P3, PT, R3.reuse, 0x19, !P2 ;  /* 0x000000190300780c */ /* 0x040fe40005761670 */
[-C--:B---3--:R-:W-:Y:S01]  /*6e70*/  @!P1 IMAD R15, R98, R155.reuse, RZ ;  /* 0x0000009b620f9224 */ /* 0x088fe200078e02ff */
[----:B------:R-:W-:Y:S01]  /*6e80*/  @!P5 STG.E.U8 desc[UR36][R160.64+0x11], R97 ;  /* 0x00001161a000d986 */ /* 0x000fe2000c101124 */
[----:B------:R-:W-:Y:S02]  /*6e90*/  ISETP.LT.OR P5, PT, R3, 0x1a, !P2 ;  /* 0x0000001a0300780c */ /* 0x000fe400057a1670 */
[----:B------:R-:W-:Y:S01]  /*6ea0*/  @!P4 IMAD R99, R99, R155, RZ ;  /* 0x0000009b6363c224 */ /* 0x000fe200078e02ff */
[----:B------:R3:W-:Y:S01]  /*6eb0*/  @!P1 STG.E.U8 desc[UR36][R8.64+0x10], R15 ;  /* 0x0000100f08009986 */ /* 0x0007e2000c101124 */
[----:B------:R-:W-:-:S03]  /*6ec0*/  ISETP.LT.OR P1, PT, R3, 0x19, !P0 ;  /* 0x000000190300780c */ /* 0x000fc60004721670 */
[----:B------:R-:W-:Y:S01]  /*6ed0*/  @!P4 STG.E.U8 desc[UR36][R8.64+0x11], R99 ;  /* 0x000011630800c986 */ /* 0x000fe2000c101124 */
[----:B------:R-:W-:Y:S01]  /*6ee0*/  ISETP.LT.OR P4, PT, R3, 0x1a, !P0 ;  /* 0x0000001a0300780c */ /* 0x000fe20004781670 */
[----:B0-----:R-:W-:-:S04]  /*6ef0*/  @!P3 IMAD R5, R100, R155, RZ ;  /* 0x0000009b6405b224 */ /* 0x001fc800078e02ff */
[-C--:B------:R-:W-:Y:S01]  /*6f00*/  @!P5 IMAD R101, R101, R155.reuse, RZ ;  /* 0x0000009b6565d224 */ /* 0x080fe200078e02ff */
[----:B------:R0:W-:Y:S01]  /*6f10*/  @!P3 STG.E.U8 desc[UR36][R160.64+0x18], R5 ;  /* 0x00001805a000b986 */ /* 0x0001e2000c101124 */
[C---:B------:R-:W-:Y:S02]  /*6f20*/  ISETP.LT.OR P3, PT, R3.reuse, 0x21, !P2 ;  /* 0x000000210300780c */ /* 0x040fe40005761670 */
[-C--:B-1----:R-:W-:Y:S01]  /*6f30*/  @!P1 IMAD R13, R102, R155.reuse, RZ ;  /* 0x0000009b660d9224 */ /* 0x082fe200078e02ff */
[----:B------:R-:W-:Y:S01]  /*6f40*/  @!P5 STG.E.U8 desc[UR36][R160.64+0x19], R101 ;  /* 0x00001965a000d986 */ /* 0x000fe2000c101124 */
[----:B------:R-:W-:Y:S02]  /*6f50*/  ISETP.LT.OR P5, PT, R3, 0x22, !P2 ;  /* 0x000000220300780c */ /* 0x000fe400057a1670 */
[----:B------:R-:W-:Y:S01]  /*6f60*/  @!P4 IMAD R103, R103, R155, RZ ;  /* 0x0000009b6767c224 */ /* 0x000fe200078e02ff */
[----:B------:R1:W-:Y:S01]  /*6f70*/  @!P1 STG.E.U8 desc[UR36][R8.64+0x18], R13 ;  /* 0x0000180d08009986 */ /* 0x0003e2000c101124 */
[----:B------:R-:W-:-:S03]  /*6f80*/  ISETP.LT.OR P1, PT, R3, 0x21, !P0 ;  /* 0x000000210300780c */ /* 0x000fc60004721670 */
[----:B------:R-:W-:Y:S01]  /*6f90*/  @!P4 STG.E.U8 desc[UR36][R8.64+0x19], R103 ;  /* 0x000019670800c986 */ /* 0x000fe2000c101124 */
[----:B------:R-:W-:Y:S01]  /*6fa0*/  ISETP.LT.OR P4, PT, R3, 0x22, !P0 ;  /* 0x000000220300780c */ /* 0x000fe20004781670 */
[----:B---3--:R-:W-:-:S04]  /*6fb0*/  @!P3 IMAD R15, R104, R155, RZ ;  /* 0x0000009b680fb224 */ /* 0x008fc800078e02ff */
        /* <DEDUP_REMOVED lines=128> */
[----:B------:R-:W-:-:S02]  /*77c0*/  ISETP.GE.AND P1, PT, R0, 0x81, PT ;  /* 0x000000810000780c */ /* 0x000fc40003f26270 */
[C---:B------:R-:W-:Y:S01]  /*77d0*/  ISETP.LT.OR P5, PT, R3.reuse, 0x79, !P0 ;  /* 0x000000790300780c */ /* 0x040fe200047a1670 */
[----:B------:R-:W-:Y:S01]  /*77e0*/  @!P4 STG.E.U8 desc[UR36][R8.64+0x71], R147 ;  /* 0x000071930800c986 */ /* 0x000fe2000c101124 */
[C---:B------:R-:W-:Y:S01]  /*77f0*/  ISETP.LT.OR P0, PT, R3.reuse, 0x7a, !P0 ;  /* 0x0000007a0300780c */ /* 0x040fe20004701670 */
[----:B0-----:R-:W-:Y:S01]  /*7800*/  @!P3 IMAD R5, R148, R155, RZ ;  /* 0x0000009b9405b224 */ /* 0x001fe200078e02ff */
[----:B------:R-:W-:-:S03]  /*7810*/  ISETP.LT.OR P4, PT, R3, 0x1, !P1 ;  /* 0x000000010300780c */ /* 0x000fc60004f81670 */
[----:B------:R-:W-:Y:S01]  /*7820*/  @!P2 IMAD R149, R149, R155, RZ ;  /* 0x0000009b9595a224 */ /* 0x000fe200078e02ff */
[----:B------:R0:W-:Y:S01]  /*7830*/  @!P3 STG.E.U8 desc[UR36][R160.64+0x78], R5 ;  /* 0x00007805a000b986 */ /* 0x0001e2000c101124 */
[----:B------:R-:W-:-:S03]  /*7840*/  ISETP.LT.OR P3, PT, R3, 0x2, !P1 ;  /* 0x000000020300780c */ /* 0x000fc60004f61670 */
[----:B------:R-:W-:Y:S01]  /*7850*/  @!P2 STG.E.U8 desc[UR36][R160.64+0x79], R149 ;  /* 0x00007995a000a986 */ /* 0x000fe2000c101124 */
[-C--:B-1----:R-:W-:Y:S01]  /*7860*/  @!P5 IMAD R13, R150, R155.reuse, RZ ;  /* 0x0000009b960dd224 */ /* 0x082fe200078e02ff */
[----:B------:R-:W-:Y:S01]  /*7870*/  ISETP.GE.AND P2, PT, R0, 0x89, PT ;  /* 0x000000890000780c */ /* 0x000fe20003f46270 */
[-C--:B------:R-:W-:Y:S02]  /*7880*/  @!P0 IMAD R151, R151, R155.reuse, RZ ;  /* 0x0000009b97978224 */ /* 0x080fe400078e02ff */
[----:B---3--:R-:W-:Y:S01]  /*7890*/  @!P4 IMAD R15, R24, R155, RZ ;  /* 0x0000009b180fc224 */ /* 0x008fe200078e02ff */
[----:B------:R1:W-:Y:S01]  /*78a0*/  @!P5 STG.E.U8 desc[UR36][R8.64+0x78], R13 ;  /* 0x0000780d0800d986 */ /* 0x0003e2000c101124 */
[----:B------:R-:W-:-:S03]  /*78b0*/  ISETP.LT.OR P5, PT, R3, 0x1, !P2 ;  /* 0x000000010300780c */ /* 0x000fc600057a1670 */
[----:B------:R-:W-:Y:S01]  /*78c0*/  @!P3 IMAD R25, R25, R155, RZ ;  /* 0x0000009b1919b224 */ /* 0x000fe200078e02ff */
[----:B------:R-:W-:Y:S01]  /*78d0*/  @!P0 STG.E.U8 desc[UR36][R8.64+0x79], R151 ;  /* 0x0000799708008986 */ /* 0x000fe2000c101124 */
[----:B------:R-:W-:-:S03]  /*78e0*/  ISETP.LT.OR P0, PT, R3, 0x2, !P2 ;  /* 0x000000020300780c */ /* 0x000fc60005701670 */
[----:B------:R-:W-:Y:S01]  /*78f0*/  @!P4 STG.E.U8 desc[UR36][R6.64], R15 ;  /* 0x0000000f0600c986 */ /* 0x000fe2000c101124 */
        /* <DEDUP_REMOVED lines=19> */
[-C--:B------:R-:W-:Y:S01]  /*7a30*/  @!P4 IMAD R9, R32, R155.reuse, RZ ;  /* 0x0000009b2009c224 */ /* 0x080fe200078e02ff */
        /* <DEDUP_REMOVED lines=127> */
[----:B-1----:R-:W-:-:S04]  /*8230*/  @!P5 IMAD R13, R74, R155, RZ ;  /* 0x0000009b4a0dd224 */ /* 0x002fc800078e02ff */
        /* <DEDUP_REMOVED lines=12> */
[----:B------:R-:W-:-:S04]  /*8300*/  @!P0 IMAD R9, R78, R155, RZ ;  /* 0x0000009b4e098224 */ /* 0x000fc800078e02ff */
[-C--:B------:R-:W-:Y:S01]  /*8310*/  @!P4 IMAD R79, R79, R155.reuse, RZ ;  /* 0x0000009b4f4fc224 */ /* 0x080fe200078e02ff */
[----:B------:R1:W-:Y:S01]  /*8320*/  @!P0 STG.E.U8 desc[UR36][R10.64+0x68], R9 ;  /* 0x000068090a008986 */ /* 0x0003e2000c101124 */
[----:B------:R-:W-:Y:S02]  /*8330*/  ISETP.LT.OR P0, PT, R3, 0x71, !P2 ;  /* 0x000000710300780c */ /* 0x000fe40005701670 */
[----:B------:R-:W-:Y:S01]  /*8340*/  @!P3 IMAD R81, R81, R155, RZ ;  /* 0x0000009b5151b224 */ /* 0x000fe200078e02ff */
[----:B------:R3:W-:Y:S01]  /*8350*/  @!P4 STG.E.U8 desc[UR36][R10.64+0x69], R79 ;  /* 0x0000694f0a00c986 */ /* 0x0007e2000c101124 */
[----:B------:R-:W-:-:S03]  /*8360*/  ISETP.LT.OR P4, PT, R3, 0x72, !P2 ;  /* 0x000000720300780c */ /* 0x000fc60005781670 */
[----:B------:R3:W-:Y:S01]  /*8370*/  @!P3 STG.E.U8 desc[UR36][R6.64+0x71], R81 ;  /* 0x000071510600b986 */ /* 0x0007e2000c101124 */
[C---:B------:R-:W-:Y:S02]  /*8380*/  ISETP.LT.OR P3, PT, R3.reuse, 0x79, !P1 ;  /* 0x000000790300780c */ /* 0x040fe40004f61670 */
[C---:B------:R-:W-:Y:S01]  /*8390*/  ISETP.LT.OR P1, PT, R3.reuse, 0x7a, !P1 ;  /* 0x0000007a0300780c */ /* 0x040fe20004f21670 */
[----:B------:R3:W-:Y:S01]  /*83a0*/  @!P5 STG.E.U8 desc[UR36][R6.64+0x70], R13 ;  /* 0x0000700d0600d986 */ /* 0x0007e2000c101124 */
[C---:B------:R-:W-:Y:S02]  /*83b0*/  ISETP.LT.OR P5, PT, R3.reuse, 0x79, !P2 ;  /* 0x000000790300780c */ /* 0x040fe400057a1670 */
[----:B------:R-:W-:Y:S01]  /*83c0*/  ISETP.LT.OR P2, PT, R3, 0x7a, !P2 ;  /* 0x0000007a0300780c */ /* 0x000fe20005741670 */
[-C--:B------:R-:W-:Y:S02]  /*83d0*/  @!P0 IMAD R3, R82, R155.reuse, RZ ;  /* 0x0000009b52038224 */ /* 0x080fe400078e02ff */
[----:B------:R-:W-:-:S03]  /*83e0*/  @!P4 IMAD R83, R83, R155, RZ ;  /* 0x0000009b5353c224 */ /* 0x000fc600078e02ff */
[----:B------:R3:W-:Y:S01]  /*83f0*/  @!P0 STG.E.U8 desc[UR36][R10.64+0x70], R3 ;  /* 0x000070030a008986 */ /* 0x0007e2000c101124 */
[-C--:B0-----:R-:W-:Y:S02]  /*8400*/  @!P3 IMAD R5, R84, R155.reuse, RZ ;  /* 0x0000009b5405b224 */ /* 0x081fe400078e02ff */
[-C--:B------:R-:W-:Y:S01]  /*8410*/  @!P1 IMAD R85, R85, R155.reuse, RZ ;  /* 0x0000009b55559224 */ /* 0x080fe200078e02ff */
[----:B------:R3:W-:Y:S01]  /*8420*/  @!P4 STG.E.U8 desc[UR36][R10.64+0x71], R83 ;  /* 0x000071530a00c986 */ /* 0x0007e2000c101124 */
[-C--:B-1----:R-:W-:Y:S02]  /*8430*/  @!P5 IMAD R9, R86, R155.reuse, RZ ;  /* 0x0000009b5609d224 */ /* 0x082fe400078e02ff */
[----:B------:R-:W-:Y:S01]  /*8440*/  @!P2 IMAD R87, R87, R155, RZ ;  /* 0x0000009b5757a224 */ /* 0x000fe200078e02ff */
[----:B------:R3:W-:Y:S04]  /*8450*/  @!P3 STG.E.U8 desc[UR36][R6.64+0x78], R5 ;  /* 0x000078050600b986 */ /* 0x0007e8000c101124 */
[----:B------:R3:W-:Y:S04]  /*8460*/  @!P1 STG.E.U8 desc[UR36][R6.64+0x79], R85 ;  /* 0x0000795506009986 */ /* 0x0007e8000c101124 */
[----:B------:R3:W-:Y:S04]  /*8470*/  @!P5 STG.E.U8 desc[UR36][R10.64+0x78], R9 ;  /* 0x000078090a00d986 */ /* 0x0007e8000c101124 */
[----:B------:R3:W-:Y:S02]  /*8480*/  @!P2 STG.E.U8 desc[UR36][R10.64+0x79], R87 ;  /* 0x000079570a00a986 */ /* 0x0007e4000c101124 */
.L_x_293:
[----:B------:R-:W-:Y:S05]  /*8490*/  BSYNC B0 ;  /* 0x0000000000007941 */ /* 0x000fea0003800000 */
.L_x_35:
[----:B------:R-:W-:Y:S01]  /*84a0*/  ULDC UR4, c[0x0][0xc] ;  /* 0x0000030000047ab9 */ /* 0x000fe20000000800 */
[----:B------:R-:W-:Y:S01]  /*84b0*/  ULDC UR5, c[0x0][0x10] ;  /* 0x0000040000057ab9 */ /* 0x000fe20000000800 */
[----:B---3--:R-:W3:Y:S01]  /*84c0*/  LDC R3, c[0x0][0x14] ;  /* 0x00000500ff037b82 */ /* 0x008ee20000000800 */
[----:B------:R-:W-:Y:S01]  /*84d0*/  UIMAD.WIDE.U32 UR4, UR4, UR5, URZ ;  /* 0x00000005040472a5 */ /* 0x000fe2000f8e003f */
[----:B------:R-:W-:Y:S01]  /*84e0*/  PRMT R0, RZ, 0x7610, R0 ;  /* 0x00007610ff007816 */ /* 0x000fe20000000000 */
[----:B------:R-:W-:Y:S02]  /*84f0*/  IMAD.MOV.U32 R153, RZ, RZ, -0x1 ;  /* 0xffffffffff997424 */ /* 0x000fe400078e00ff */
[----:B------:R-:W-:Y:S02]  /*8500*/  IMAD.MOV.U32 R22, RZ, RZ, -0x1 ;  /* 0xffffffffff167424 */ /* 0x000fe400078e00ff */
[----:B---3--:R-:W-:-:S04]  /*8510*/  IMAD.WIDE.U32 R16, R3, UR4, R16 ;  /* 0x0000000403107c25 */ /* 0x008fc8000f8e0010 */
[----:B------:R-:W-:Y:S01]  /*8520*/  IMAD R3, R3, UR5, RZ ;  /* 0x0000000503037c24 */ /* 0x000fe2000f8e02ff */
[----:B------:R-:W-:Y:S02]  /*8530*/  ULDC.64 UR4, c[0x0][0x650] ;  /* 0x0001940000047ab9 */ /* 0x000fe40000000a00 */
[----:B------:R-:W-:Y:S01]  /*8540*/  ISETP.GE.U32.AND P0, PT, R16, UR4, PT ;  /* 0x0000000410007c0c */ /* 0x000fe2000bf06070 */
[----:B------:R-:W-:-:S05]  /*8550*/  IMAD.IADD R17, R17, 0x1, R3 ;  /* 0x0000000111117824 */ /* 0x000fca00078e0203 */
[----:B------:R-:W-:-:S13]  /*8560*/  ISETP.GE.U32.AND.EX P0, PT, R17, UR5, PT, P0 ;  /* 0x0000000511007c0c */ /* 0x000fda000bf06100 */
[----:B------:R-:W-:Y:S05]  /*8570*/  @P0 BRA `(.L_x_294) ;  /* 0x0000000400640947 */ /* 0x000fea0003800000 */
[----:B------:R-:W3:Y:S01]  /*8580*/  S2R R12, SR_CTAID.X ;  /* 0x00000000000c7919 */ /* 0x000ee20000002500 */
[----:B0-----:R-:W0:Y:S01]  /*8590*/  LDC.64 R10, c[0x0][0x628] ;  /* 0x00018a00ff0a7b82 */ /* 0x001e220000000a00 */
[----:B------:R-:W-:Y:S01]  /*85a0*/  ULDC UR4, c[0x0][0x150] ;  /* 0x0000540000047ab9 */ /* 0x000fe20000000800 */
[----:B------:R-:W-:Y:S01]  /*85b0*/  IMAD.MOV.U32 R8, RZ, RZ, R16 ;  /* 0x000000ffff087224 */ /* 0x000fe200078e0010 */
[----:B------:R-:W0:Y:S01]  /*85c0*/  S2R R24, SR_CTAID.Y ;  /* 0x0000000000187919 */ /* 0x000e220000002600 */
[----:B------:R-:W-:-:S04]  /*85d0*/  IMAD.MOV.U32 R9, RZ, RZ, R17 ;  /* 0x000000ffff097224 */ /* 0x000fc800078e0011 */
[----:B------:R-:W1:Y:S08]  /*85e0*/  LDC R21, c[0x0][0x144] ;  /* 0x00005100ff157b82 */ /* 0x000e700000000800 */
[----:B------:R-:W1:Y:S08]  /*85f0*/  LDC R0, c[0x0][0x630] ;  /* 0x00018c00ff007b82 */ /* 0x000e700000000800 */
[----:B------:R-:W1:Y:S01]  /*8600*/  LDC.64 R14, c[0x0][0x620] ;  /* 0x00018800ff0e7b82 */ /* 0x000e620000000a00 */
[----:B0-----:R-:W-:-:S04]  /*8610*/  ISETP.NE.U32.AND P0, PT, R10, RZ, PT ;  /* 0x000000ff0a00720c */ /* 0x001fc80003f05070 */
[----:B------:R-:W-:Y:S02]  /*8620*/  ISETP.NE.AND.EX P0, PT, R11, RZ, PT, P0 ;  /* 0x000000ff0b00720c */ /* 0x000fe40003f05300 */
[----:B---3--:R-:W-:-:S05]  /*8630*/  I2FP.F32.U32 R3, R12 ;  /* 0x0000000c00037245 */ /* 0x008fca0000201000 */
[----:B------:R-:W-:-:S04]  /*8640*/  FMUL R3, R3, UR4 ;  /* 0x0000000403037c20 */ /* 0x000fc80008400000 */
[----:B------:R0:W3:Y:S02]  /*8650*/  F2I.U32.TRUNC.NTZ R20, R3 ;  /* 0x0000000300147305 */ /* 0x0000e4000020f000 */
[----:B------:R-:W-:Y:S05]  /*8660*/  @!P0 BRA `(.L_x_295) ;  /* 0x0000000000288947 */ /* 0x000fea0003800000 */
[----:B0-----:R-:W0:Y:S02]  /*8670*/  LDC R3, c[0x0][0x634] ;  /* 0x00018d00ff037b82 */ /* 0x001e240000000800 */
        /* <DEDUP_REMOVED lines=9> */
.L_x_295:
[----:B------:R-:W2:Y:S01]  /*8710*/  LDC.64 R28, c[0x0][0x640] ;  /* 0x00019000ff1c7b82 */ /* 0x000ea20000000a00 */
[-CC-:B-1----:R-:W-:Y:S01]  /*8720*/  SHF.R.U64 R22, R8, R0.reuse, R9.reuse ;  /* 0x0000000008167219 */ /* 0x182fe20000001209 */
[----:B---3--:R-:W-:Y:S01]  /*8730*/  IMAD.MOV R20, RZ, RZ, -R20 ;  /* 0x000000ffff147224 */ /* 0x008fe200078e0a14 */
[----:B------:R-:W-:Y:S01]  /*8740*/  SHF.R.U32.HI R0, RZ, R0, R9 ;  /* 0x00000000ff007219 */ /* 0x000fe20000011609 */
[----:B------:R-:W-:Y:S01]  /*8750*/  ULDC UR4, c[0x0][0x154] ;  /* 0x0000550000047ab9 */ /* 0x000fe20000000800 */
[----:B0-----:R-:W-:Y:S01]  /*8760*/  IADD3 R3, P0, RZ, -R22, RZ ;  /* 0x80000016ff037210 */ /* 0x001fe20007f1e0ff */
[----:B------:R-:W-:Y:S02]  /*8770*/  IMAD R21, R21, R20, R12 ;  /* 0x0000001415157224 */ /* 0x000fe400078e020c */
[----:B------:R-:W0:Y:S01]  /*8780*/  LDC R6, c[0x0][0x618] ;  /* 0x00018600ff067b82 */ /* 0x000e220000000800 */
[----:B------:R-:W-:Y:S02]  /*8790*/  IMAD.MOV.U32 R7, RZ, RZ, 0x1 ;  /* 0x00000001ff077424 */ /* 0x000fe400078e00ff */
[----:B------:R-:W-:-:S04]  /*87a0*/  IMAD.X R5, RZ, RZ, ~R0, P0 ;  /* 0x000000ffff057224 */ /* 0x000fc800000e0e00 */
[-C--:B------:R-:W-:Y:S01]  /*87b0*/  IMAD R0, R5, R14.reuse, RZ ;  /* 0x0000000e05007224 */ /* 0x080fe200078e02ff */
[----:B------:R-:W1:Y:S01]  /*87c0*/  LDC R8, c[0x0][0x608] ;  /* 0x00018200ff087b82 */ /* 0x000e620000000800 */
[----:B------:R-:W-:-:S04]  /*87d0*/  IMAD.WIDE.U32 R4, R3, R14, R16 ;  /* 0x0000000e03047225 */ /* 0x000fc800078e0010 */
[----:B------:R-:W-:Y:S01]  /*87e0*/  IMAD R3, R3, R15, R0 ;  /* 0x0000000f03037224 */ /* 0x000fe200078e0200 */
[----:B------:R-:W-:Y:S02]  /*87f0*/  I2FP.F32.U32 R0, R24 ;  /* 0x0000001800007245 */ /* 0x000fe40000201000 */
[----:B------:R-:W3:Y:S01]  /*8800*/  LDC R26, c[0x0][0x658] ;  /* 0x00019600ff1a7b82 */ /* 0x000ee20000000800 */
[----:B------:R-:W-:Y:S01]  /*8810*/  IMAD.IADD R3, R5, 0x1, R3 ;  /* 0x0000000105037824 */ /* 0x000fe200078e0203 */
[----:B--2---:R-:W-:Y:S01]  /*8820*/  ISETP.NE.U32.AND P0, PT, R28, RZ, PT ;  /* 0x000000ff1c00720c */ /* 0x004fe20003f05070 */
[----:B------:R-:W-:Y:S01]  /*8830*/  FMUL R0, R0, UR4 ;  /* 0x0000000400007c20 */ /* 0x000fe20008400000 */
[----:B------:R-:W-:Y:S02]  /*8840*/  IMAD.MOV.U32 R5, RZ, RZ, -0x1 ;  /* 0xffffffffff057424 */ /* 0x000fe400078e00ff */
[----:B------:R-:W-:Y:S01]  /*8850*/  ISETP.NE.AND.EX P0, PT, R29, RZ, PT, P0 ;  /* 0x000000ff1d00720c */ /* 0x000fe20003f05300 */
[----:B------:R2:W2:Y:S01]  /*8860*/  F2I.U32.TRUNC.NTZ R13, R0 ;  /* 0x00000000000d7305 */ /* 0x0004a2000020f000 */
[----:B------:R-:W2:Y:S01]  /*8870*/  LDC R15, c[0x0][0x148] ;  /* 0x00005200ff0f7b82 */ /* 0x000ea20000000800 */
[----:B0-----:R-:W-:-:S02]  /*8880*/  SHF.R.U64 R12, R4, R6, R3 ;  /* 0x00000006040c7219 */ /* 0x001fc40000001203 */
[----:B------:R-:W-:-:S05]  /*8890*/  SHF.R.U32.HI R3, RZ, R6, R3 ;  /* 0x00000006ff037219 */ /* 0x000fca0000011603 */
[----:B------:R-:W0:Y:S01]  /*88a0*/  LDC R20, c[0x0][0x600] ;  /* 0x00018000ff147b82 */ /* 0x000e220000000800 */
[-CC-:B-1----:R-:W-:Y:S02]  /*88b0*/  SHF.R.U64 R10, R12, R8.reuse, R3.reuse ;  /* 0x000000080c0a7219 */ /* 0x182fe40000001203 */
[----:B------:R-:W-:-:S05]  /*88c0*/  SHF.R.U32.HI R3, RZ, R8, R3 ;  /* 0x00000008ff037219 */ /* 0x000fca0000011603 */
[----:B------:R-:W1:Y:S01]  /*88d0*/  LDC R27, c[0x0][0x648] ;  /* 0x00019200ff1b7b82 */ /* 0x000e620000000800 */
[-C--:B---3--:R-:W-:Y:S02]  /*88e0*/  SHF.L.U32 R4, R5, R26.reuse, RZ ;  /* 0x0000001a05047219 */ /* 0x088fe400000006ff */
[--C-:B------:R-:W-:Y:S02]  /*88f0*/  SHF.R.U64 R14, R10, R26, R3.reuse ;  /* 0x0000001a0a0e7219 */ /* 0x100fe40000001203 */
[----:B------:R-:W-:Y:S02]  /*8900*/  LOP3.LUT R25, RZ, R4, RZ, 0x33, !PT ;  /* 0x00000004ff197212 */ /* 0x000fe400078e33ff */
[-C--:B------:R-:W-:Y:S01]  /*8910*/  SHF.R.U32.HI R5, RZ, R26.reuse, R3 ;  /* 0x0000001aff057219 */ /* 0x080fe20000011603 */
[----:B------:R-:W3:Y:S01]  /*8920*/  LDC R30, c[0x0][0x638] ;  /* 0x00018e00ff1e7b82 */ /* 0x000ee20000000800 */
[----:B------:R-:W-:Y:S01]  /*8930*/  SHF.L.U32 R154, R7, R26, RZ ;  /* 0x0000001a079a7219 */ /* 0x000fe200000006ff */
[----:B------:R-:W-:-:S06]  /*8940*/  IMAD.MOV.U32 R4, RZ, RZ, R14 ;  /* 0x000000ffff047224 */ /* 0x000fcc00078e000e */
[----:B------:R-:W0:Y:S01]  /*8950*/  LDC R31, c[0x0][0x610] ;  /* 0x00018400ff1f7b82 */ /* 0x000e220000000800 */
        /* <DEDUP_REMOVED lines=11> */
.L_x_296:
[----:B------:R-:W-:Y:S01]  /*8a10*/  ISETP.NE.AND P0, PT, R2, 0x1, PT ;  /* 0x000000010200780c */ /* 0x000fe20003f05270 */
[----:B0-----:R-:W-:Y:S01]  /*8a20*/  VIADD R7, R20, 0xffffffff ;  /* 0xffffffff14077836 */ /* 0x001fe20000000000 */
[----:B-12---:R-:W-:Y:S01]  /*8a30*/  SHF.R.U64 R0, R4, R27, R5 ;  /* 0x0000001b04007219 */ /* 0x006fe20000001205 */
[----:B------:R-:W-:Y:S01]  /*8a40*/  IMAD.MOV R13, RZ, RZ, -R13 ;  /* 0x000000ffff0d7224 */ /* 0x000fe200078e0a0d */
[----:B------:R-:W-:Y:S01]  /*8a50*/  LOP3.LUT R5, R10, R25, RZ, 0xc0, !PT ;  /* 0x000000190a057212 */ /* 0x000fe200078ec0ff */
[----:B------:R-:W-:Y:S02]  /*8a60*/  IMAD.MOV.U32 R4, RZ, RZ, 0x1 ;  /* 0x00000001ff047424 */ /* 0x000fe400078e00ff */
[----:B------:R-:W-:Y:S02]  /*8a70*/  IMAD.MOV R3, RZ, RZ, -R0 ;  /* 0x000000ffff037224 */ /* 0x000fe400078e0a00 */
[----:B------:R-:W-:Y:S01]  /*8a80*/  IMAD R154, R154, R0, R5 ;  /* 0x000000009a9a7224 */ /* 0x000fe200078e0205 */
[----:B------:R-:W-:Y:S01]  /*8a90*/  LOP3.LUT R5, R12, R7, RZ, 0xc0, !PT ;  /* 0x000000070c057212 */ /* 0x000fe200078ec0ff */
[----:B---3--:R-:W-:-:S02]  /*8aa0*/  IMAD R0, R3, R30, R14 ;  /* 0x0000001e03007224 */ /* 0x008fc400078e020e */
[----:B------:R-:W-:Y:S02]  /*8ab0*/  @P0 IMAD R21, R15, R13, R24 ;  /* 0x0000000d0f150224 */ /* 0x000fe400078e0218 */
[----:B------:R-:W-:Y:S01]  /*8ac0*/  IMAD R3, R0, R20, R5 ;  /* 0x0000001400037224 */ /* 0x000fe200078e0205 */
[----:B------:R-:W-:Y:S01]  /*8ad0*/  PRMT R0, R4, 0x7610, R0 ;  /* 0x0000761004007816 */ /* 0x000fe20000000000 */
[----:B------:R-:W-:-:S05]  /*8ae0*/  IMAD R154, R154, R31, R21 ;  /* 0x0000001f9a9a7224 */ /* 0x000fca00078e0215 */
[----:B------:R-:W-:Y:S02]  /*8af0*/  SEL R153, R3, R154, !P0 ;  /* 0x0000009a03997207 */ /* 0x000fe40004000000 */
[----:B------:R-:W-:-:S07]  /*8b00*/  SEL R154, R154, R3, !P0 ;  /* 0x000000039a9a7207 */ /* 0x000fce0004000000 */
.L_x_294:
[----:B------:R-:W-:-:S13]  /*8b10*/  LOP3.LUT P0, RZ, R0, 0xff, RZ, 0xc0, !PT ;  /* 0x000000ff00ff7812 */ /* 0x000fda000780c0ff */
[----:B------:R-:W-:Y:S05]  /*8b20*/  @P0 BRA `(.L_x_297) ;  /* 0xffffff8400e40947 */ /* 0x000fea000383ffff */
[----:B------:R-:W-:Y:S05]  /*8b30*/  EXIT ;  /* 0x000000000000794d */ /* 0x000fea0003800000 */
.L_x_8:
[----:B0-----:R-:W-:Y:S01]  /*8b40*/  ULDC.64 UR4, c[0x0][0x650] ;  /* 0x0001940000047ab9 */ /* 0x001fe20000000a00 */
        /* <DEDUP_REMOVED lines=25> */
.L_x_299:
[----:B------:R-:W0:Y:S01]  /*8ce0*/  LDC.64 R28, c[0x0][0x640] ;  /* 0x00019000ff1c7b82 */ /* 0x000e220000000a00 */
[-CC-:B------:R-:W-:Y:S01]  /*8cf0*/  SHF.R.U64 R22, R12, R6.reuse, R13.reuse ;  /* 0x000000060c167219 */ /* 0x180fe2000000120d */
[----:B------:R-:W-:Y:S01]  /*8d00*/  IMAD.MOV.U32 R30, RZ, RZ, 0x1 ;  /* 0x00000001ff1e7424 */ /* 0x000fe200078e00ff */
[----:B------:R-:W-:Y:S02]  /*8d10*/  SHF.R.U32.HI R6, RZ, R6, R13 ;  /* 0x00000006ff067219 */ /* 0x000fe4000001160d */
        /* <DEDUP_REMOVED lines=8> */
[----:B------:R-:W-:Y:S01]  /*8da0*/  IMAD.IADD R9, R9, 0x1, R11 ;  /* 0x0000000109097824 */ /* 0x000fe200078e020b */
[----:B0-----:R-:W-:-:S04]  /*8db0*/  ISETP.NE.U32.AND P0, PT, R28, RZ, PT ;  /* 0x000000ff1c00720c */ /* 0x001fc80003f05070 */
[----:B------:R-:W-:Y:S02]  /*8dc0*/  ISETP.NE.AND.EX P0, PT, R29, RZ, PT, P0 ;  /* 0x000000ff1d00720c */ /* 0x000fe40003f05300 */
[----:B------:R-:W0:Y:S01]  /*8dd0*/  LDC R20, c[0x0][0x600] ;  /* 0x00018000ff147b82 */ /* 0x000e220000000800 */
[-CC-:B-1----:R-:W-:Y:S01]  /*8de0*/  SHF.R.U64 R14, R8, R10.reuse, R9.reuse ;  /* 0x0000000a080e7219 */ /* 0x182fe20000001209 */
[----:B------:R-:W-:Y:S01]  /*8df0*/  IMAD.MOV.U32 R8, RZ, RZ, -0x1 ;  /* 0xffffffffff087424 */ /* 0x000fe200078e00ff */
[----:B------:R-:W-:-:S05]  /*8e00*/  SHF.R.U32.HI R9, RZ, R10, R9 ;  /* 0x0000000aff097219 */ /* 0x000fca0000011609 */
[----:B------:R-:W1:Y:S01]  /*8e10*/  LDC R24, c[0x0][0x648] ;  /* 0x00019200ff187b82 */ /* 0x000e620000000800 */
[-CC-:B--2---:R-:W-:Y:S02]  /*8e20*/  SHF.R.U64 R23, R14, R12.reuse, R9.reuse ;  /* 0x0000000c0e177219 */ /* 0x184fe40000001209 */
[----:B------:R-:W-:-:S05]  /*8e30*/  SHF.R.U32.HI R6, RZ, R12, R9 ;  /* 0x0000000cff067219 */ /* 0x000fca0000011609 */
[----:B------:R-:W2:Y:S01]  /*8e40*/  LDC R26, c[0x0][0x638] ;  /* 0x00018e00ff1a7b82 */ /* 0x000ea20000000800 */
[-C--:B---3--:R-:W-:Y:S02]  /*8e50*/  SHF.L.U32 R8, R8, R27.reuse, RZ ;  /* 0x0000001b08087219 */ /* 0x088fe400000006ff */
[-CC-:B------:R-:W-:Y:S02]  /*8e60*/  SHF.R.U64 R25, R23, R27.reuse, R6.reuse ;  /* 0x0000001b17197219 */ /* 0x180fe40000001206 */
[----:B------:R-:W-:Y:S02]  /*8e70*/  LOP3.LUT R32, RZ, R8, RZ, 0x33, !PT ;  /* 0x00000008ff207212 */ /* 0x000fe400078e33ff */
[----:B------:R-:W-:Y:S01]  /*8e80*/  SHF.R.U32.HI R9, RZ, R27, R6 ;  /* 0x0000001bff097219 */ /* 0x000fe20000011606 */
[----:B------:R-:W3:Y:S01]  /*8e90*/  LDC R31, c[0x0][0x610] ;  /* 0x00018400ff1f7b82 */ /* 0x000ee20000000800 */
[----:B------:R-:W-:Y:S01]  /*8ea0*/  IMAD.MOV.U32 R8, RZ, RZ, R25 ;  /* 0x000000ffff087224 */ /* 0x000fe200078e0019 */
[----:B------:R-:W-:Y:S06]  /*8eb0*/  @!P0 BRA `(.L_x_300) ;  /* 0x0000000000288947 */ /* 0x000fec0003800000 */
        /* <DEDUP_REMOVED lines=10> */
.L_x_300:
[----:B------:R-:W-:Y:S01]  /*8f60*/  ISETP.NE.AND P0, PT, R2, 0x1, PT ;  /* 0x000000010200780c */ /* 0x000fe20003f05270 */
[----:B------:R-:W-:Y:S01]  /*8f70*/  IMAD.MOV.U32 R13, RZ, RZ, R22 ;  /* 0x000000ffff0d7224 */ /* 0x000fe200078e0016 */
[----:B-1----:R-:W-:Y:S01]  /*8f80*/  SHF.R.U64 R6, R8, R24, R9 ;  /* 0x0000001808067219 */ /* 0x002fe20000001209 */
[----:B0-----:R-:W-:Y:S01]  /*8f90*/  VIADD R9, R20, 0xffffffff ;  /* 0xffffffff14097836 */ /* 0x001fe20000000000 */
[----:B------:R-:W-:Y:S02]  /*8fa0*/  SHF.L.U32 R30, R30, R27, RZ ;  /* 0x0000001b1e1e7219 */ /* 0x000fe400000006ff */
[----:B------:R-:W-:Y:S01]  /*8fb0*/  LOP3.LUT R5, R23, R32, RZ, 0xc0, !PT ;  /* 0x0000002017057212 */ /* 0x000fe200078ec0ff */
[----:B------:R-:W-:-:S04]  /*8fc0*/  IMAD.MOV R8, RZ, RZ, -R6 ;  /* 0x000000ffff087224 */ /* 0x000fc800078e0a06 */
[----:B------:R-:W-:Y:S01]  /*8fd0*/  IMAD R6, R30, R6, R5 ;  /* 0x000000061e067224 */ /* 0x000fe200078e0205 */
[----:B------:R-:W-:Y:S01]  /*8fe0*/  LOP3.LUT R5, R14, R9, RZ, 0xc0, !PT ;  /* 0x000000090e057212 */ /* 0x000fe200078ec0ff */
[----:B------:R-:W-:Y:S02]  /*8ff0*/  @P0 IMAD R3, R7, R21, R4 ;  /* 0x0000001507030224 */ /* 0x000fe400078e0204 */
[----:B--2---:R-:W-:Y:S02]  /*9000*/  IMAD R4, R8, R26, R25 ;  /* 0x0000001a08047224 */ /* 0x004fe400078e0219 */
[----:B---3--:R-:W-:Y:S02]  /*9010*/  IMAD R3, R6, R31, R3 ;  /* 0x0000001f06037224 */ /* 0x008fe400078e0203 */
[----:B------:R-:W-:Y:S02]  /*9020*/  IMAD R4, R4, R20, R5 ;  /* 0x0000001404047224 */ /* 0x000fe400078e0205 */
[----:B------:R-:W-:-:S03]  /*9030*/  IMAD.MOV.U32 R6, RZ, RZ, 0x1 ;  /* 0x00000001ff067424 */ /* 0x000fc600078e00ff */
[----:B------:R-:W-:Y:S02]  /*9040*/  SEL R20, R4, R3, !P0 ;  /* 0x0000000304147207 */ /* 0x000fe40004000000 */
[----:B------:R-:W-:-:S07]  /*9050*/  SEL R11, R3, R4, !P0 ;  /* 0x00000004030b7207 */ /* 0x000fce0004000000 */
.L_x_298:
[----:B------:R-:W-:-:S08]  /*9060*/  NOP ;  /* 0x0000000000007918 */ /* 0x000fd00000000000 */
[----:B------:R-:W0:-:S00]  /*9070*/  USETMAXREG.DEALLOC.CTAPOOL 0x28 ;  /* 0x00000028000079c8 */ /* 0x000e0000080e0500 */
[----:B0-----:R-:W-:-:S13]  /*9080*/  ISETP.NE.AND P0, PT, R0, RZ, PT ;  /* 0x000000ff0000720c */ /* 0x001fda0003f05270 */
[----:B------:R-:W-:Y:S05]  /*9090*/  @P0 EXIT ;  /* 0x000000000000094d */ /* 0x000fea0003800000 */
[----:B------:R-:W-:Y:S01]  /*90a0*/  LOP3.LUT P0, RZ, R6, 0xff, RZ, 0xc0, !PT ;  /* 0x000000ff06ff7812 */ /* 0x000fe2000780c0ff */
[----:B------:R-:W-:Y:S02]  /*90b0*/  IMAD.MOV.U32 R0, RZ, RZ, 0x1 ;  /* 0x00000001ff007424 */ /* 0x000fe400078e00ff */
[----:B------:R-:W-:-:S10]  /*90c0*/  IMAD.MOV.U32 R12, RZ, RZ, RZ ;  /* 0x000000ffff0c7224 */ /* 0x000fd400078e00ff */
[----:B------:R-:W-:Y:S05]  /*90d0*/  @!P0 BRA `(.L_x_301) ;  /* 0x0000000c00788947 */ /* 0x000fea0003800000 */
[----:B------:R-:W0:Y:S01]  /*90e0*/  LDC R0, c[0x0][0x28c] ;  /* 0x0000a300ff007b82 */ /* 0x000e220000000800 */
[----:B------:R-:W-:Y:S01]  /*90f0*/  ULDC UR5, c[0x0][0x658] ;  /* 0x0001960000057ab9 */ /* 0x000fe20000000800 */
[----:B------:R-:W-:Y:S01]  /*9100*/  UMOV UR11, 0xffffffff ;  /* 0xffffffff000b7882 */ /* 0x000fe20000000000 */
[----:B------:R-:W-:Y:S01]  /*9110*/  UMOV UR15, 0x1 ;  /* 0x00000001000f7882 */ /* 0x000fe20000000000 */
[----:B------:R-:W-:Y:S01]  /*9120*/  USHF.L.U32 UR11, UR11, UR5, URZ ;  /* 0x000000050b0b7299 */ /* 0x000fe2000800063f */
[----:B------:R-:W-:Y:S01]  /*9130*/  BSSY B0, `(.L_x_301) ;  /* 0x00000d8000007945 */ /* 0x000fe20003800000 */
[----:B------:R-:W-:Y:S01]  /*9140*/  ULDC UR9, c[0x0][0xc] ;  /* 0x0000030000097ab9 */ /* 0x000fe20000000800 */
[----:B------:R-:W-:Y:S01]  /*9150*/  ULDC UR12, c[0x0][0x10] ;  /* 0x00000400000c7ab9 */ /* 0x000fe20000000800 */
[----:B------:R-:W1:Y:S01]  /*9160*/  S2UR UR8, SR_CgaCtaId ;  /* 0x00000000000879c3 */ /* 0x000e620000008800 */
[----:B------:R-:W-:Y:S01]  /*9170*/  USHF.L.U32 UR5, UR15, UR5, URZ ;  /* 0x000000050f057299 */ /* 0x000fe2000800063f */
[----:B------:R-:W-:Y:S01]  /*9180*/  IMAD.MOV.U32 R10, RZ, RZ, 0x1 ;  /* 0x00000001ff0a7424 */ /* 0x000fe200078e00ff */
[----:B------:R-:W-:Y:S01]  /*9190*/  LOP3.LUT R9, R19, 0x2, RZ, 0xfc, !PT ;  /* 0x0000000213097812 */ /* 0x000fe200078efcff */
[----:B------:R-:W-:Y:S01]  /*91a0*/  IMAD.MOV.U32 R12, RZ, RZ, RZ ;  /* 0x000000ffff0c7224 */ /* 0x000fe200078e00ff */
[----:B------:R-:W-:Y:S01]  /*91b0*/  ULDC UR4, c[0x0][0x600] ;  /* 0x0001800000047ab9 */ /* 0x000fe20000000800 */
[----:B------:R-:W-:Y:S01]  /*91c0*/  UMOV UR20, 0x55 ;  /* 0x0000005500147882 */ /* 0x000fe20000000000 */
[----:B------:R-:W-:Y:S01]  /*91d0*/  UIADD3 UR4, UR4, -0x1, URZ ;  /* 0xffffffff04047890 */ /* 0x000fe2000fffe03f */
[----:B------:R-:W-:Y:S01]  /*91e0*/  ULDC.64 UR28, c[0x0][0x198] ;  /* 0x00006600001c7ab9 */ /* 0x000fe20000000a00 */
[----:B0-----:R-:W-:-:S05]  /*91f0*/  VIADD R0, R0, 0x3f ;  /* 0x0000003f00007836 */ /* 0x001fca0000000000 */
[----:B------:R-:W-:Y:S01]  /*9200*/  SHF.R.S32.HI R3, RZ, 0x1f, R0 ;  /* 0x0000001fff037819 */ /* 0x000fe20000011400 */
[----:B-1----:R-:W-:-:S03]  /*9210*/  ULOP3.LUT UR10, UR8, 0x1, URZ, 0xc0, !UPT ;  /* 0x00000001080a7892 */ /* 0x002fc6000f8ec03f */
[----:B------:R-:W-:Y:S01]  /*9220*/  LEA.HI R3, R3, R0, RZ, 0x6 ;  /* 0x0000000003037211 */ /* 0x000fe200078f30ff */
[----:B------:R-:W-:Y:S01]  /*9230*/  USHF.L.U32 UR7, UR8, 0xc, URZ ;  /* 0x0000000c08077899 */ /* 0x000fe2000800063f */
[----:B------:R-:W-:Y:S01]  /*9240*/  IMAD.MOV.U32 R0, RZ, RZ, 0x1 ;  /* 0x00000001ff007424 */ /* 0x000fe200078e00ff */
[----:B------:R-:W-:Y:S01]  /*9250*/  USHF.R.U32.HI UR27, URZ, 0x1, UR8 ;  /* 0x000000013f1b7899 */ /* 0x000fe20008011608 */
[----:B------:R-:W-:Y:S01]  /*9260*/  SHF.R.S32.HI R3, RZ, 0x6, R3 ;  /* 0x00000006ff037819 */ /* 0x000fe20000011403 */
[----:B------:R-:W-:Y:S02]  /*9270*/  USHF.L.U32 UR6, UR8, 0x6, URZ ;  /* 0x0000000608067899 */ /* 0x000fe4000800063f */
[----:B------:R-:W-:Y:S02]  /*9280*/  ULOP3.LUT UR8, UR8, 0xfffffffe, URZ, 0xc0, !UPT ;  /* 0xfffffffe08087892 */ /* 0x000fe4000f8ec03f */
[----:B------:R-:W-:Y:S01]  /*9290*/  UISETP.GT.U32.AND UP0, UPT, UR10, 0xffff, UPT ;  /* 0x0000ffff0a00788c */ /* 0x000fe2000bf04070 */
[----:B------:R-:W-:Y:S01]  /*92a0*/  VIADD R8, R3, 0x1 ;  /* 0x0000000103087836 */ /* 0x000fe20000000000 */
[----:B------:R-:W-:-:S02]  /*92b0*/  ULOP3.LUT UR13, UR7, 0x1000, URZ, 0xc0, !UPT ;  /* 0x00001000070d7892 */ /* 0x000fc4000f8ec03f */
[----:B------:R-:W-:Y:S02]  /*92c0*/  ULOP3.LUT UR7, URZ, UR11, URZ, 0x33, !UPT ;  /* 0x0000000b3f077292 */ /* 0x000fe4000f8e333f */
[----:B------:R-:W-:Y:S02]  /*92d0*/  USHF.L.U32 UR14, UR15, UR8, URZ ;  /* 0x000000080f0e7299 */ /* 0x000fe4000800063f */
[----:B------:R-:W-:Y:S02]  /*92e0*/  ULOP3.LUT UR11, UR8, 0x1, URZ, 0xfc, !UPT ;  /* 0x00000001080b7892 */ /* 0x000fe4000f8efc3f */
[----:B------:R-:W-:Y:S02]  /*92f0*/  UIMAD.WIDE.U32 UR8, UR9, UR12, URZ ;  /* 0x0000000c090872a5 */ /* 0x000fe4000f8e003f */
[----:B------:R-:W-:Y:S01]  /*9300*/  USEL UR10, UR10, 0xffff, !UP0 ;  /* 0x0000ffff0a0a7887 */ /* 0x000fe2000c000000 */
[----:B------:R-:W-:Y:S01]  /*9310*/  ULDC UR12, c[0x0][0x14] ;  /* 0x00000500000c7ab9 */ /* 0x000fe20000000800 */
[----:B------:R-:W-:-:S02]  /*9320*/  USHF.L.U32 UR11, UR15, UR11, URZ ;  /* 0x0000000b0f0b7299 */ /* 0x000fc4000800063f */
[----:B------:R-:W-:Y:S02]  /*9330*/  UIMAD.WIDE.U32 UR24, UR8, UR12, URZ ;  /* 0x0000000c081872a5 */ /* 0x000fe4000f8e003f */
[----:B------:R-:W-:Y:S02]  /*9340*/  UIMAD UR15, UR9, UR12, URZ ;  /* 0x0000000c090f72a4 */ /* 0x000fe4000f8e023f */
[----:B------:R-:W-:Y:S02]  /*9350*/  ULOP3.LUT UR10, UR10, 0xffff, URZ, 0xc0, !UPT ;  /* 0x0000ffff0a0a7892 */ /* 0x000fe4000f8ec03f */
[----:B------:R-:W-:Y:S02]  /*9360*/  ULEA UR30, UR27, 0x180, 0xc ;  /* 0x000001801b1e7891 */ /* 0x000fe4000f8e603f */
[----:B------:R-:W-:Y:S02]  /*9370*/  ULOP3.LUT UR6, UR6, 0x40, URZ, 0xc0, !UPT ;  /* 0x0000004006067892 */ /* 0x000fe4000f8ec03f */
[----:B------:R-:W-:-:S02]  /*9380*/  ULOP3.LUT UR13, UR13, 0x24180, URZ, 0xfc, !UPT ;  /* 0x000241800d0d7892 */ /* 0x000fc4000f8efc3f */
[----:B------:R-:W-:Y:S02]  /*9390*/  ULOP3.LUT UR14, UR14, UR11, URZ, 0xfc, !UPT ;  /* 0x0000000b0e0e7292 */ /* 0x000fe4000f8efc3f */
[----:B------:R-:W-:Y:S02]  /*93a0*/  UIADD3 UR15, UR25, UR15, URZ ;  /* 0x0000000f190f7290 */ /* 0x000fe4000fffe03f */
[----:B------:R-:W-:-:S12]  /*93b0*/  USHF.L.U32 UR20, UR20, UR10, URZ ;  /* 0x0000000a14147299 */ /* 0x000fd8000800063f */
.L_x_312:
[----:B------:R-:W-:-:S03]  /*93c0*/  UMOV UR8, 0xffffffff ;  /* 0xffffffff00087882 */ /* 0x000fc60000000000 */
[----:B------:R-:W-:Y:S05]  /*93d0*/  BRA.DIV UR8, `(.L_x_302) ;  /* 0x0000001208547947 */ /* 0x000fea000b800000 */
[----:B------:R-:W-:-:S13]  /*93e0*/  ELECT P6, URZ, PT ;  /* 0x00000000003f782f */ /* 0x000fda00038c0000 */
.L_x_328:
[----:B------:R-:W0:Y:S01]  /*93f0*/  LDC R4, c[0x0][0x28c] ;  /* 0x0000a300ff047b82 */ /* 0x000e220000000800 */
[----:B------:R-:W-:Y:S01]  /*9400*/  BSSY B1, `(.L_x_303) ;  /* 0x0000039000017945 */ /* 0x000fe20003800000 */
[----:B0-----:R-:W-:-:S13]  /*9410*/  ISETP.LT.OR P6, PT, R4, 0x1, !P6 ;  /* 0x000000010400780c */ /* 0x001fda00077c1670 */
[----:B------:R-:W-:Y:S05]  /*9420*/  @P6 BRA `(.L_x_304) ;  /* 0x0000000000d86947 */ /* 0x000fea0003800000 */
[----:B------:R-:W-:Y:S01]  /*9430*/  LEA R11, R11, UR27, 0x2 ;  /* 0x0000001b0b0b7c11 */ /* 0x000fe2000f8e10ff */
[----:B------:R-:W-:Y:S01]  /*9440*/  IMAD.MOV.U32 R22, RZ, RZ, RZ ;  /* 0x000000ffff167224 */ /* 0x000fe200078e00ff */
[----:B------:R-:W-:Y:S01]  /*9450*/  LEA R20, R20, UR6, 0x7 ;  /* 0x0000000614147c11 */ /* 0x000fe2000f8e38ff */
[----:B------:R-:W-:Y:S02]  /*9460*/  IMAD.MOV.U32 R4, RZ, RZ, R8 ;  /* 0x000000ffff047224 */ /* 0x000fe400078e0008 */
[----:B------:R-:W-:Y:S02]  /*9470*/  IMAD.MOV.U32 R5, RZ, RZ, R0 ;  /* 0x000000ffff057224 */ /* 0x000fe400078e0000 */
[----:B------:R-:W-:Y:S02]  /*9480*/  IMAD.MOV.U32 R6, RZ, RZ, R12 ;  /* 0x000000ffff067224 */ /* 0x000fe400078e000c */
[----:B------:R-:W-:-:S07]  /*9490*/  IMAD.SHL.U32 R15, R11, 0x40, RZ ;  /* 0x000000400b0f7824 */ /* 0x000fce00078e00ff */
.L_x_307:
[----:B------:R-:W0:Y:S01]  /*94a0*/  S2R R14, SR_CgaCtaId ;  /* 0x00000000000e7919 */ /* 0x000e220000008800 */
[----:B------:R-:W-:Y:S02]  /*94b0*/  MOV R7, 0x400 ;  /* 0x0000040000077802 */ /* 0x000fe40000000f00 */
[----:B------:R-:W-:-:S13]  /*94c0*/  LOP3.LUT P1, RZ, R18, 0x7f, RZ, 0xc0, !PT ;  /* 0x0000007f12ff7812 */ /* 0x000fda000782c0ff */
[----:B------:R-:W1:Y:S01]  /*94d0*/  @!P1 LDC R11, c[0x0][0x500] ;  /* 0x00014000ff0b9b82 */ /* 0x000e620000000800 */
[----:B0-----:R-:W-:Y:S02]  /*94e0*/  LEA R21, R14, R7, 0x18 ;  /* 0x000000070e157211 */ /* 0x001fe400078ec0ff */
[----:B------:R-:W-:-:S03]  /*94f0*/  SHF.L.U32 R7, R5, 0x1f, RZ ;  /* 0x0000001f05077819 */ /* 0x000fc600000006ff */
[----:B------:R-:W-:-:S04]  /*9500*/  IMAD R14, R6, 0x8, R21 ;  /* 0x00000008060e7824 */ /* 0x000fc800078e0215 */
[----:B------:R-:W0:Y:S02]  /*9510*/  SYNCS.PHASECHK.TRANS64.TRYWAIT P0, [R14+URZ+0x48], R7 ;  /* 0x000048070e0075a7 */ /* 0x000e24000800017f */
[----:B01----:R-:W-:Y:S05]  /*9520*/  @!P0 BRA `(.L_x_305) ;  /* 0x0000001000208947 */ /* 0x003fea0003800000 */
.L_x_329:
[----:B0-----:R-:W-:Y:S01]  /*9530*/  PRMT R7, R9, 0x9910, RZ ;  /* 0x0000991009077816 */ /* 0x001fe200000000ff */
[----:B------:R0:W-:Y:S03]  /*9540*/  @!P1 SYNCS.ARRIVE.TRANS64 RZ, [R14+URZ], R11 ;  /* 0x0000000b0eff99a7 */ /* 0x0001e6000800003f */
[----:B------:R-:W-:-:S13]  /*9550*/  ISETP.NE.AND P0, PT, R7, 0x2, PT ;  /* 0x000000020700780c */ /* 0x000fda0003f05270 */
[----:B0-----:R-:W-:Y:S05]  /*9560*/  @P0 BRA `(.L_x_306) ;  /* 0x0000000000040947 */ /* 0x001fea0003800000 */
[----:B------:R-:W-:Y:S01]  /*9570*/  BPT.TRAP 0x1 ;  /* 0x000000040000795c */ /* 0x000fe20000300000 */
.L_x_306:
[----:B------:R-:W-:Y:S01]  /*9580*/  R2UR UR11, R6 ;  /* 0x00000000060b72ca */ /* 0x000fe200000e0000 */
[----:B------:R-:W-:Y:S01]  /*9590*/  VIADD R4, R4, 0xffffffff ;  /* 0xffffffff04047836 */ /* 0x000fe20000000000 */
[----:B------:R-:W-:Y:S01]  /*95a0*/  R2UR UR22, R21 ;  /* 0x00000000151672ca */ /* 0x000fe200000e0000 */
[----:B------:R-:W-:Y:S01]  /*95b0*/  UIADD3 UR16, UP0, UR28, 0xf0, URZ ;  /* 0x000000f01c107890 */ /* 0x000fe2000ff1e03f */
[----:B------:R-:W-:Y:S01]  /*95c0*/  R2UR UR23, R15 ;  /* 0x000000000f1772ca */ /* 0x000fe200000e0000 */
[----:B------:R-:W-:Y:S01]  /*95d0*/  UIADD3 UR32, UP1, UR28, 0x1f0, URZ ;  /* 0x000001f01c207890 */ /* 0x000fe2000ff3e03f */
[----:B------:R-:W-:Y:S01]  /*95e0*/  R2UR UR9, R14 ;  /* 0x000000000e0972ca */ /* 0x000fe200000e0000 */
[----:B------:R-:W-:Y:S01]  /*95f0*/  UIADD3.X UR17, URZ, UR29, URZ, UP0, !UPT ;  /* 0x0000001d3f117290 */ /* 0x000fe200087fe43f */
[----:B------:R-:W-:Y:S01]  /*9600*/  R2UR UR10, R22 ;  /* 0x00000000160a72ca */ /* 0x000fe200000e0000 */
[----:B------:R-:W-:Y:S01]  /*9610*/  UPRMT UR21, URZ, 0x5410, UR20 ;  /* 0x000054103f157896 */ /* 0x000fe20008000014 */
[----:B------:R-:W-:Y:S01]  /*9620*/  R2UR UR12, R13 ;  /* 0x000000000d0c72ca */ /* 0x000fe200000e0000 */
[----:B------:R-:W-:Y:S01]  /*9630*/  VIADD R6, R6, 0x1 ;  /* 0x0000000106067836 */ /* 0x000fe20000000000 */
[----:B------:R-:W-:Y:S01]  /*9640*/  R2UR UR26, R20 ;  /* 0x00000000141a72ca */ /* 0x000fe200000e0000 */
[----:B------:R-:W-:Y:S01]  /*9650*/  ULEA UR8, UR11, UR30, 0xe ;  /* 0x0000001e0b087291 */ /* 0x000fe2000f8e703f */
[----:B------:R-:W-:Y:S01]  /*9660*/  ISETP.GT.AND P1, PT, R4, 0x1, PT ;  /* 0x000000010400780c */ /* 0x000fe20003f24270 */
[----:B------:R-:W-:Y:S01]  /*9670*/  ULEA UR11, UR11, UR13, 0xd ;  /* 0x0000000d0b0b7291 */ /* 0x000fe2000f8e683f */
[----:B------:R-:W-:Y:S01]  /*9680*/  ISETP.NE.AND P0, PT, R6, 0x9, PT ;  /* 0x000000090600780c */ /* 0x000fe20003f05270 */
[----:B------:R-:W-:Y:S01]  /*9690*/  UIADD3 UR8, UR22, UR8, URZ ;  /* 0x0000000816087290 */ /* 0x000fe2000fffe03f */
[----:B------:R-:W-:Y:S01]  /*96a0*/  VIADD R22, R22, 0x40 ;  /* 0x0000004016167836 */ /* 0x000fe20000000000 */
[----:B------:R-:W-:Y:S01]  /*96b0*/  UIADD3 UR22, UR22, UR11, URZ ;  /* 0x0000000b16167290 */ /* 0x000fe2000fffe03f */
[----:B------:R-:W-:Y:S01]  /*96c0*/  SEL R14, RZ, 0x1, P0 ;  /* 0x00000001ff0e7807 */ /* 0x000fe20000000000 */
[----:B------:R-:W-:Y:S01]  /*96d0*/  UPRMT UR31, URZ, 0x5410, UR14 ;  /* 0x000054103f1f7896 */ /* 0x000fe2000800000e */
[----:B------:R-:W-:Y:S01]  /*96e0*/  SEL R6, R6, RZ, P0 ;  /* 0x000000ff06067207 */ /* 0x000fe20000000000 */
[----:B------:R-:W-:Y:S01]  /*96f0*/  UIADD3.X UR33, URZ, UR29, URZ, UP1, !UPT ;  /* 0x0000001d3f217290 */ /* 0x000fe20008ffe43f */
[----:B------:R-:W-:Y:S01]  /*9700*/  LOP3.LUT R5, R5, R14, RZ, 0x3c, !PT ;  /* 0x0000000e05057212 */ /* 0x000fe200078e3cff */
[----:B------:R-:W-:Y:S01]  /*9710*/  UMOV UR18, 0x0 ;  /* 0x0000000000127882 */ /* 0x000fe20000000000 */
[----:B------:R-:W-:Y:S01]  /*9720*/  UMOV UR19, 0x10000000 ;  /* 0x1000000000137882 */ /* 0x000fe20000000000 */
[----:B------:R-:W-:-:S02]  /*9730*/  UMOV UR11, UR23 ;  /* 0x00000017000b7c82 */ /* 0x000fc40008000000 */
[----:B------:R0:W-:Y:S02]  /*9740*/  UTMALDG.3D.MULTICAST [UR8], [UR16], UR21, desc[UR18] ;  /* 0x00001208100073b4 */ /* 0x0001e40008011815 */
[----:B0-----:R-:W-:Y:S01]  /*9750*/  UMOV UR8, UR22 ;  /* 0x0000001600087c82 */ /* 0x001fe20008000000 */
[----:B------:R-:W-:Y:S02]  /*9760*/  UMOV UR11, UR26 ;  /* 0x0000001a000b7c82 */ /* 0x000fe40008000000 */
[----:B------:R0:W-:Y:S02]  /*9770*/  UTMALDG.3D.MULTICAST [UR8], [UR32], UR31, desc[UR18] ;  /* 0x00001208200073b4 */ /* 0x0001e4000801181f */
[----:B0-----:R-:W-:Y:S05]  /*9780*/  @P1 BRA `(.L_x_307) ;  /* 0xfffffffc00441947 */ /* 0x001fea000383ffff */
.L_x_304:
[----:B------:R-:W-:Y:S05]  /*9790*/  BSYNC B1 ;  /* 0x0000000000017941 */ /* 0x000fea0003800000 */
.L_x_303:
[----:B------:R-:W-:Y:S01]  /*97a0*/  LOP3.LUT P1, RZ, R10, 0xff, RZ, 0xc0, !PT ;  /* 0x000000ff0aff7812 */ /* 0x000fe2000782c0ff */
[C---:B------:R-:W-:Y:S01]  /*97b0*/  IMAD.IADD R12, R3.reuse, 0x1, R12 ;  /* 0x00000001030c7824 */ /* 0x040fe200078e020c */
[----:B------:R-:W-:Y:S01]  /*97c0*/  ULDC.64 UR8, c[0x0][0x650] ;  /* 0x0001940000087ab9 */ /* 0x000fe20000000a00 */
[C---:B------:R-:W-:Y:S01]  /*97d0*/  ISETP.GE.U32.AND P2, PT, R3.reuse, 0x9, PT ;  /* 0x000000090300780c */ /* 0x040fe20003f46070 */
[----:B------:R-:W-:Y:S01]  /*97e0*/  BSSY B1, `(.L_x_308) ;  /* 0x000006a000017945 */ /* 0x000fe20003800000 */
[----:B------:R-:W-:Y:S01]  /*97f0*/  IMAD.MOV.U32 R11, RZ, RZ, -0x1 ;  /* 0xffffffffff0b7424 */ /* 0x000fe200078e00ff */
[----:B------:R-:W-:Y:S01]  /*9800*/  ISETP.GT.U32.AND P0, PT, R12, 0x8, PT ;  /* 0x000000080c00780c */ /* 0x000fe20003f04070 */
[----:B------:R-:W-:Y:S01]  /*9810*/  IMAD.MOV.U32 R20, RZ, RZ, -0x1 ;  /* 0xffffffffff147424 */ /* 0x000fe200078e00ff */
[----:B------:R-:W-:Y:S01]  /*9820*/  PRMT R10, RZ, 0x7610, R10 ;  /* 0x00007610ff0a7816 */ /* 0x000fe2000000000a */
[----:B------:R-:W-:Y:S01]  /*9830*/  IMAD.MOV.U32 R13, RZ, RZ, -0x1 ;  /* 0xffffffffff0d7424 */ /* 0x000fe200078e00ff */
[----:B------:R-:W-:-:S03]  /*9840*/  ISETP.LT.U32.AND P0, PT, R3, 0x9, P0 ;  /* 0x000000090300780c */ /* 0x000fc60000701070 */
[----:B------:R-:W0:Y:S01]  /*9850*/  @P1 S2R R5, SR_CgaCtaId ;  /* 0x0000000000051919 */ /* 0x000e220000008800 */
[----:B------:R-:W-:-:S04]  /*9860*/  @P1 MOV R4, 0x400 ;  /* 0x0000040000041802 */ /* 0x000fc80000000f00 */
[----:B0-----:R-:W-:Y:S01]  /*9870*/  @P1 LEA R6, R5, R4, 0x18 ;  /* 0x0000000405061211 */ /* 0x001fe200078ec0ff */
[----:B------:R-:W-:-:S03]  /*9880*/  IMAD.WIDE.U32 R4, R12, 0x38e38e39, RZ ;  /* 0x38e38e390c047825 */ /* 0x000fc600078e00ff */
[----:B------:R0:W-:Y:S01]  /*9890*/  @P1 SYNCS.ARRIVE.TRANS64.A1T0 RZ, [R6+URZ+0xa8], RZ ;  /* 0x0000a8ff06ff19a7 */ /* 0x0001e2000810003f */
[----:B------:R-:W-:Y:S02]  /*98a0*/  IADD3 R16, P1, R16, UR24, RZ ;  /* 0x0000001810107c10 */ /* 0x000fe4000ff3e0ff */
[----:B------:R-:W-:Y:S02]  /*98b0*/  SHF.R.U32.HI R7, RZ, 0x1, R5 ;  /* 0x00000001ff077819 */ /* 0x000fe40000011605 */
[----:B------:R-:W-:Y:S02]  /*98c0*/  SEL R5, RZ, 0x1, !P0 ;  /* 0x00000001ff057807 */ /* 0x000fe40004000000 */
[----:B------:R-:W-:Y:S01]  /*98d0*/  IADD3.X R17, R17, UR15, RZ, P1, !PT ;  /* 0x0000000f11117c10 */ /* 0x000fe20008ffe4ff */
[----:B------:R-:W-:Y:S01]  /*98e0*/  IMAD R12, R7, -0x9, R12 ;  /* 0xfffffff7070c7824 */ /* 0x000fe200078e020c */
[----:B------:R-:W-:Y:S02]  /*98f0*/  ISETP.GE.U32.AND P0, PT, R16, UR8, PT ;  /* 0x0000000810007c0c */ /* 0x000fe4000bf06070 */
[----:B------:R-:W-:-:S02]  /*9900*/  LOP3.LUT R0, R0, R5, RZ, 0x3c, !PT ;  /* 0x0000000500007212 */ /* 0x000fc400078e3cff */
[----:B------:R-:W-:Y:S02]  /*9910*/  ISETP.GE.U32.AND.EX P0, PT, R17, UR9, PT, P0 ;  /* 0x0000000911007c0c */ /* 0x000fe4000bf06100 */
[----:B------:R-:W-:Y:S02]  /*9920*/  @P2 LOP3.LUT R0, R0, 0x1, R7, 0x78, !PT ;  /* 0x0000000100002812 */ /* 0x000fe400078e7807 */
[----:B------:R-:W-:-:S09]  /*9930*/  PRMT R4, RZ, 0x7610, R4 ;  /* 0x00007610ff047816 */ /* 0x000fd20000000004 */
[----:B0-----:R-:W-:Y:S05]  /*9940*/  @P0 BRA `(.L_x_309) ;  /* 0x00000004004c0947 */ /* 0x001fea0003800000 */
[----:B------:R-:W0:Y:S01]  /*9950*/  S2R R14, SR_CTAID.X ;  /* 0x00000000000e7919 */ /* 0x000e220000002500 */
[----:B------:R-:W-:Y:S01]  /*9960*/  ULDC.64 UR8, c[0x0][0x628] ;  /* 0x00018a0000087ab9 */ /* 0x000fe20000000a00 */
[----:B------:R-:W1:Y:S01]  /*9970*/  LDC R15, c[0x0][0x144] ;  /* 0x00005100ff0f7b82 */ /* 0x000e620000000800 */
[----:B------:R-:W-:Y:S01]  /*9980*/  ISETP.NE.U32.AND P0, PT, RZ, UR8, PT ;  /* 0x00000008ff007c0c */ /* 0x000fe2000bf05070 */
[----:B------:R-:W2:Y:S01]  /*9990*/  S2R R11, SR_CTAID.Y ;  /* 0x00000000000b7919 */ /* 0x000ea20000002600 */
[----:B------:R-:W-:Y:S01]  /*99a0*/  ULDC UR10, c[0x0][0x150] ;  /* 0x00005400000a7ab9 */ /* 0x000fe20000000800 */
[----:B------:R-:W-:Y:S01]  /*99b0*/  ULDC UR11, c[0x0][0x630] ;  /* 0x00018c00000b7ab9 */ /* 0x000fe20000000800 */
[----:B------:R-:W-:Y:S01]  /*99c0*/  ISETP.NE.AND.EX P0, PT, RZ, UR9, PT, P0 ;  /* 0x00000009ff007c0c */ /* 0x000fe2000bf05300 */
[----:B------:R-:W-:Y:S01]  /*99d0*/  IMAD.MOV.U32 R4, RZ, RZ, R16 ;  /* 0x000000ffff047224 */ /* 0x000fe200078e0010 */
[----:B0-----:R-:W-:-:S05]  /*99e0*/  I2FP.F32.U32 R5, R14 ;  /* 0x0000000e00057245 */ /* 0x001fca0000201000 */
[----:B------:R-:W-:Y:S01]  /*99f0*/  FMUL R20, R5, UR10 ;  /* 0x0000000a05147c20 */ /* 0x000fe20008400000 */
[----:B------:R-:W-:-:S05]  /*9a00*/  IMAD.MOV.U32 R5, RZ, RZ, R17 ;  /* 0x000000ffff057224 */ /* 0x000fca00078e0011 */
[----:B--2---:R-:W-:Y:S05]  /*9a10*/  @!P0 BRA `(.L_x_310) ;  /* 0x0000000000288947 */ /* 0x004fea0003800000 */
[----:B------:R-:W-:Y:S02]  /*9a20*/  ULDC UR10, c[0x0][0x634] ;  /* 0x00018d00000a7ab9 */ /* 0x000fe40000000800 */
[----:B------:R-:W-:-:S05]  /*9a30*/  IADD3 R5, P0, R16, UR10, RZ ;  /* 0x0000000a10057c10 */ /* 0x000fca000ff1e0ff */
[----:B------:R-:W-:-:S04]  /*9a40*/  IMAD.X R13, RZ, RZ, R17, P0 ;  /* 0x000000ffff0d7224 */ /* 0x000fc800000e0611 */
[----:B------:R-:W-:-:S04]  /*9a50*/  IMAD.WIDE.U32 R6, R13, UR8, RZ ;  /* 0x000000080d067c25 */ /* 0x000fc8000f8e00ff */
[----:B------:R-:W-:-:S04]  /*9a60*/  IMAD.WIDE.U32 R6, P0, R5, UR9, R6 ;  /* 0x0000000905067c25 */ /* 0x000fc8000f800006 */
[----:B------:R-:W-:-:S04]  /*9a70*/  IMAD.WIDE.U32 R4, R5, UR8, RZ ;  /* 0x0000000805047c25 */ /* 0x000fc8000f8e00ff */
[----:B------:R-:W-:Y:S01]  /*9a80*/  IMAD.MOV.U32 R4, RZ, RZ, R7 ;  /* 0x000000ffff047224 */ /* 0x000fe200078e0007 */
[----:B------:R-:W-:Y:S01]  /*9a90*/  IADD3 RZ, P1, R5, R6, RZ ;  /* 0x0000000605ff7210 */ /* 0x000fe20007f3e0ff */
[----:B------:R-:W-:-:S04]  /*9aa0*/  IMAD.X R5, RZ, RZ, RZ, P0 ;  /* 0x000000ffff057224 */ /* 0x000fc800000e06ff */
[----:B------:R-:W-:-:S08]  /*9ab0*/  IMAD.WIDE.U32.X R4, R13, UR9, R4, P1 ;  /* 0x000000090d047c25 */ /* 0x000fd000088e0404 */
.L_x_310:
[--C-:B------:R-:W-:Y:S01]  /*9ac0*/  SHF.R.U64 R13, R4, UR11, R5.reuse ;  /* 0x0000000b040d7c19 */ /* 0x100fe20008001205 */
[----:B------:R-:W0:Y:S01]  /*9ad0*/  F2I.U32.TRUNC.NTZ R20, R20 ;  /* 0x0000001400147305 */ /* 0x000e22000020f000 */
[----:B------:R-:W-:Y:S01]  /*9ae0*/  SHF.R.U32.HI R4, RZ, UR11, R5 ;  /* 0x0000000bff047c19 */ /* 0x000fe20008011605 */
[----:B------:R-:W-:Y:S01]  /*9af0*/  ULDC.64 UR8, c[0x0][0x620] ;  /* 0x0001880000087ab9 */ /* 0x000fe20000000a00 */
[----:B------:R-:W-:Y:S01]  /*9b00*/  IADD3 R7, P0, RZ, -R13, RZ ;  /* 0x8000000dff077210 */ /* 0x000fe20007f1e0ff */
[----:B------:R-:W-:Y:S01]  /*9b10*/  ULDC.64 UR10, c[0x0][0x640] ;  /* 0x00019000000a7ab9 */ /* 0x000fe20000000a00 */
[----:B------:R-:W2:Y:S03]  /*9b20*/  LDC R22, c[0x0][0x148] ;  /* 0x00005200ff167b82 */ /* 0x000ea60000000800 */
[----:B------:R-:W-:Y:S01]  /*9b30*/  IMAD.X R4, RZ, RZ, ~R4, P0 ;  /* 0x000000ffff047224 */ /* 0x000fe200000e0e04 */
[----:B------:R-:W-:-:S03]  /*9b40*/  ISETP.NE.U32.AND P0, PT, RZ, UR10, PT ;  /* 0x0000000aff007c0c */ /* 0x000fc6000bf05070 */
[----:B------:R-:W-:Y:S01]  /*9b50*/  IMAD R6, R4, UR8, RZ ;  /* 0x0000000804067c24 */ /* 0x000fe2000f8e02ff */
[----:B------:R-:W-:Y:S01]  /*9b60*/  ISETP.NE.AND.EX P0, PT, RZ, UR11, PT, P0 ;  /* 0x0000000bff007c0c */ /* 0x000fe2000bf05300 */
[----:B------:R-:W-:Y:S01]  /*9b70*/  IMAD.WIDE.U32 R4, R7, UR8, R16 ;  /* 0x0000000807047c25 */ /* 0x000fe2000f8e0010 */
[----:B------:R-:W-:-:S03]  /*9b80*/  ULDC UR8, c[0x0][0x618] ;  /* 0x0001860000087ab9 */ /* 0x000fc60000000800 */
[----:B------:R-:W-:Y:S01]  /*9b90*/  IMAD R7, R7, UR9, R6 ;  /* 0x0000000907077c24 */ /* 0x000fe2000f8e0206 */
[----:B------:R-:W-:Y:S01]  /*9ba0*/  ULDC UR9, c[0x0][0x154] ;  /* 0x0000550000097ab9 */ /* 0x000fe20000000800 */
[----:B0-----:R-:W-:Y:S02]  /*9bb0*/  IMAD.MOV R6, RZ, RZ, -R20 ;  /* 0x000000ffff067224 */ /* 0x001fe400078e0a14 */
[----:B------:R-:W-:Y:S02]  /*9bc0*/  IMAD.IADD R5, R5, 0x1, R7 ;  /* 0x0000000105057824 */ /* 0x000fe400078e0207 */
[----:B-1----:R-:W-:Y:S01]  /*9bd0*/  IMAD R14, R15, R6, R14 ;  /* 0x000000060f0e7224 */ /* 0x002fe200078e020e */
[----:B------:R-:W-:Y:S02]  /*9be0*/  I2FP.F32.U32 R6, R11 ;  /* 0x0000000b00067245 */ /* 0x000fe40000201000 */
[--C-:B------:R-:W-:Y:S02]  /*9bf0*/  SHF.R.U64 R15, R4, UR8, R5.reuse ;  /* 0x00000008040f7c19 */ /* 0x100fe40008001205 */
[----:B------:R-:W-:Y:S01]  /*9c00*/  SHF.R.U32.HI R4, RZ, UR8, R5 ;  /* 0x00000008ff047c19 */ /* 0x000fe20008011605 */
[----:B------:R-:W-:Y:S01]  /*9c10*/  FMUL R6, R6, UR9 ;  /* 0x0000000906067c20 */ /* 0x000fe20008400000 */
[----:B------:R-:W-:-:S02]  /*9c20*/  ULDC UR8, c[0x0][0x608] ;  /* 0x0001820000087ab9 */ /* 0x000fc40000000800 */
[--C-:B------:R-:W-:Y:S01]  /*9c30*/  SHF.R.U64 R21, R15, UR8, R4.reuse ;  /* 0x000000080f157c19 */ /* 0x100fe20008001204 */
[----:B------:R0:W1:Y:S01]  /*9c40*/  F2I.U32.TRUNC.NTZ R24, R6 ;  /* 0x0000000600187305 */ /* 0x000062000020f000 */
[----:B------:R-:W-:Y:S01]  /*9c50*/  SHF.R.U32.HI R4, RZ, UR8, R4 ;  /* 0x00000008ff047c19 */ /* 0x000fe20008011604 */
[----:B------:R-:W-:-:S03]  /*9c60*/  ULDC UR8, c[0x0][0x658] ;  /* 0x0001960000087ab9 */ /* 0x000fc60000000800 */
[--C-:B------:R-:W-:Y:S02]  /*9c70*/  SHF.R.U64 R20, R21, UR8, R4.reuse ;  /* 0x0000000815147c19 */ /* 0x100fe40008001204 */
[----:B------:R-:W-:-:S03]  /*9c80*/  SHF.R.U32.HI R23, RZ, UR8, R4 ;  /* 0x00000008ff177c19 */ /* 0x000fc60008011604 */
[----:B------:R-:W-:Y:S02]  /*9c90*/  IMAD.MOV.U32 R4, RZ, RZ, R20 ;  /* 0x000000ffff047224 */ /* 0x000fe400078e0014 */
[----:B------:R-:W-:Y:S01]  /*9ca0*/  IMAD.MOV.U32 R5, RZ, RZ, R23 ;  /* 0x000000ffff057224 */ /* 0x000fe200078e0017 */
[----:B0-----:R-:W-:Y:S06]  /*9cb0*/  @!P0 BRA `(.L_x_311) ;  /* 0x0000000000288947 */ /* 0x001fec0003800000 */
        /* <DEDUP_REMOVED lines=10> */
.L_x_311:
[----:B------:R-:W-:Y:S01]  /*9d60*/  ISETP.NE.AND P0, PT, R2, 0x1, PT ;  /* 0x000000010200780c */ /* 0x000fe20003f05270 */
[----:B------:R-:W-:Y:S01]  /*9d70*/  ULDC UR8, c[0x0][0x648] ;  /* 0x0001920000087ab9 */ /* 0x000fe20000000800 */
[----:B-1----:R-:W-:Y:S01]  /*9d80*/  IMAD.MOV R24, RZ, RZ, -R24 ;  /* 0x000000ffff187224 */ /* 0x002fe200078e0a18 */
[----:B------:R-:W-:Y:S01]  /*9d90*/  SHF.R.U64 R4, R4, UR8, R5 ;  /* 0x0000000804047c19 */ /* 0x000fe20008001205 */
[----:B------:R-:W-:Y:S01]  /*9da0*/  ULDC UR8, c[0x0][0x638] ;  /* 0x00018e0000087ab9 */ /* 0x000fe20000000800 */
[----:B------:R-:W-:Y:S01]  /*9db0*/  LOP3.LUT R21, R21, UR7, RZ, 0xc0, !PT ;  /* 0x0000000715157c12 */ /* 0x000fe2000f8ec0ff */
[----:B------:R-:W-:Y:S02]  /*9dc0*/  ULDC UR9, c[0x0][0x610] ;  /* 0x0001840000097ab9 */ /* 0x000fe40000000800 */
[----:B------:R-:W-:Y:S02]  /*9dd0*/  IMAD.MOV R5, RZ, RZ, -R4 ;  /* 0x000000ffff057224 */ /* 0x000fe400078e0a04 */
[----:B------:R-:W-:-:S02]  /*9de0*/  IMAD R21, R4, UR5, R21 ;  /* 0x0000000504157c24 */ /* 0x000fc4000f8e0215 */
[----:B------:R-:W-:Y:S01]  /*9df0*/  IMAD R20, R5, UR8, R20 ;  /* 0x0000000805147c24 */ /* 0x000fe2000f8e0214 */
[----:B------:R-:W-:Y:S01]  /*9e00*/  ULDC UR8, c[0x0][0x600] ;  /* 0x0001800000087ab9 */ /* 0x000fe20000000800 */
[----:B--2---:R-:W-:Y:S01]  /*9e10*/  @P0 IMAD R14, R22, R24, R11 ;  /* 0x00000018160e0224 */ /* 0x004fe200078e020b */
[----:B------:R-:W-:Y:S01]  /*9e20*/  LOP3.LUT R11, R15, UR4, RZ, 0xc0, !PT ;  /* 0x000000040f0b7c12 */ /* 0x000fe2000f8ec0ff */
[----:B------:R-:W-:Y:S02]  /*9e30*/  IMAD.MOV.U32 R4, RZ, RZ, 0x1 ;  /* 0x00000001ff047424 */ /* 0x000fe400078e00ff */
[----:B------:R-:W-:Y:S02]  /*9e40*/  IMAD R14, R21, UR9, R14 ;  /* 0x00000009150e7c24 */ /* 0x000fe4000f8e020e */
[----:B------:R-:W-:-:S05]  /*9e50*/  IMAD R11, R20, UR8, R11 ;  /* 0x00000008140b7c24 */ /* 0x000fca000f8e020b */
[----:B------:R-:W-:Y:S02]  /*9e60*/  SEL R20, R11, R14, !P0 ;  /* 0x0000000e0b147207 */ /* 0x000fe40004000000 */
[----:B------:R-:W-:-:S07]  /*9e70*/  SEL R11, R14, R11, !P0 ;  /* 0x0000000b0e0b7207 */ /* 0x000fce0004000000 */
.L_x_309:
[----:B------:R-:W-:Y:S05]  /*9e80*/  BSYNC B1 ;  /* 0x0000000000017941 */ /* 0x000fea0003800000 */
.L_x_308:
[----:B------:R-:W-:-:S13]  /*9e90*/  LOP3.LUT P0, RZ, R4, 0xff, RZ, 0xc0, !PT ;  /* 0x000000ff04ff7812 */ /* 0x000fda000780c0ff */
[----:B------:R-:W-:Y:S05]  /*9ea0*/  @P0 BRA `(.L_x_312) ;  /* 0xfffffff400440947 */ /* 0x000fea000383ffff */
[----:B------:R-:W-:Y:S05]  /*9eb0*/  BSYNC B0 ;  /* 0x0000000000007941 */ /* 0x000fea0003800000 */
.L_x_301:
[----:B------:R-:W-:-:S03]  /*9ec0*/  UMOV UR8, 0xffffffff ;  /* 0xffffffff00087882 */ /* 0x000fc60000000000 */
[----:B------:R-:W-:Y:S05]  /*9ed0*/  BRA.DIV UR8, `(.L_x_313) ;  /* 0x0000000608c87947 */ /* 0x000fea000b800000 */
[----:B------:R-:W-:-:S13]  /*9ee0*/  ELECT P6, URZ, PT ;  /* 0x00000000003f782f */ /* 0x000fda00038c0000 */
.L_x_332:
[----:B------:R-:W-:Y:S04]  /*9ef0*/  BSSY B0, `(.L_x_314) ;  /* 0x0000058000007945 */ /* 0x000fe80003800000 */
[----:B------:R-:W-:Y:S05]  /*9f00*/  @!P6 BRA `(.L_x_315) ;  /* 0x000000040058e947 */ /* 0x000fea0003800000 */
[----:B------:R-:W-:-:S04]  /*9f10*/  LOP3.LUT R19, R19, 0x2, RZ, 0xfc, !PT ;  /* 0x0000000213137812 */ /* 0x000fc800078efcff */
[----:B------:R-:W-:-:S13]  /*9f20*/  ISETP.NE.AND P0, PT, R19, 0x3, PT ;  /* 0x000000031300780c */ /* 0x000fda0003f05270 */
[----:B------:R-:W-:Y:S05]  /*9f30*/  @!P0 BRA `(.L_x_316) ;  /* 0x0000000000048947 */ /* 0x000fea0003800000 */
[----:B------:R-:W-:Y:S01]  /*9f40*/  BPT.TRAP 0x1 ;  /* 0x000000040000795c */ /* 0x000fe20000300000 */
.L_x_316:
[----:B------:R-:W0:Y:S01]  /*9f50*/  S2R R3, SR_CgaCtaId ;  /* 0x0000000000037919 */ /* 0x000e220000008800 */
[----:B------:R-:W-:-:S04]  /*9f60*/  MOV R2, 0x400 ;  /* 0x0000040000027802 */ /* 0x000fc80000000f00 */
[----:B0-----:R-:W-:Y:S02]  /*9f70*/  LEA R3, R3, R2, 0x18 ;  /* 0x0000000203037211 */ /* 0x001fe400078ec0ff */
[----:B------:R-:W-:-:S03]  /*9f80*/  SHF.L.U32 R2, R0, 0x1f, RZ ;  /* 0x0000001f00027819 */ /* 0x000fc600000006ff */
[----:B------:R-:W-:-:S04]  /*9f90*/  VIADD R3, R3, 0x48 ;  /* 0x0000004803037836 */ /* 0x000fc80000000000 */
[C---:B------:R-:W-:Y:S02]  /*9fa0*/  IMAD R7, R12.reuse, 0x8, R3 ;  /* 0x000000080c077824 */ /* 0x040fe400078e0203 */
[----:B------:R-:W-:Y:S02]  /*9fb0*/  VIADD R12, R12, 0x1 ;  /* 0x000000010c0c7836 */ /* 0x000fe40000000000 */
[----:B------:R-:W0:Y:S03]  /*9fc0*/  SYNCS.PHASECHK.TRANS64.TRYWAIT P0, [R7+URZ], R2 ;  /* 0x00000002070075a7 */ /* 0x000e26000800017f */
[----:B------:R-:W-:-:S04]  /*9fd0*/  ISETP.NE.AND P1, PT, R12, 0x9, PT ;  /* 0x000000090c00780c */ /* 0x000fc80003f25270 */
[----:B------:R-:W-:Y:S02]  /*9fe0*/  SEL R5, RZ, 0x1, P1 ;  /* 0x00000001ff057807 */ /* 0x000fe40000800000 */
[----:B------:R-:W-:Y:S02]  /*9ff0*/  SEL R12, R12, RZ, P1 ;  /* 0x000000ff0c0c7207 */ /* 0x000fe40000800000 */
[----:B------:R-:W-:-:S03]  /*a000*/  LOP3.LUT R5, R0, R5, RZ, 0x3c, !PT ;  /* 0x0000000500057212 */ /* 0x000fc600078e3cff */
[----:B------:R-:W-:Y:S01]  /*a010*/  IMAD R9, R12, 0x8, R3 ;  /* 0x000000080c097824 */ /* 0x000fe200078e0203 */
[----:B------:R-:W-:Y:S01]  /*a020*/  SHF.L.U32 R4, R5, 0x1f, RZ ;  /* 0x0000001f05047819 */ /* 0x000fe200000006ff */
[----:B0-----:R-:W-:Y:S06]  /*a030*/  @!P0 BRA `(.L_x_317) ;  /* 0x0000000400908947 */ /* 0x001fec0003800000 */
.L_x_333:
[----:B------:R-:W1:Y:S01]  /*a040*/  SYNCS.PHASECHK.TRANS64.TRYWAIT P0, [R9+URZ], R4 ;  /* 0x00000004090075a7 */ /* 0x000e62000800017f */
[----:B------:R-:W-:-:S05]  /*a050*/  VIADD R0, R12, 0x1 ;  /* 0x000000010c007836 */ /* 0x000fca0000000000 */
[----:B------:R-:W-:-:S04]  /*a060*/  ISETP.NE.AND P1, PT, R0, 0x9, PT ;  /* 0x000000090000780c */ /* 0x000fc80003f25270 */
[----:B0-----:R-:W-:Y:S02]  /*a070*/  SEL R2, RZ, 0x1, P1 ;  /* 0x00000001ff027807 */ /* 0x001fe40000800000 */
[----:B------:R-:W-:Y:S02]  /*a080*/  SEL R0, R0, RZ, P1 ;  /* 0x000000ff00007207 */ /* 0x000fe40000800000 */
[----:B------:R-:W-:-:S03]  /*a090*/  LOP3.LUT R7, R5, R2, RZ, 0x3c, !PT ;  /* 0x0000000205077212 */ /* 0x000fc600078e3cff */
[----:B------:R-:W-:Y:S01]  /*a0a0*/  IMAD R6, R0, 0x8, R3 ;  /* 0x0000000800067824 */ /* 0x000fe200078e0203 */
[----:B------:R-:W-:Y:S01]  /*a0b0*/  SHF.L.U32 R5, R7, 0x1f, RZ ;  /* 0x0000001f07057819 */ /* 0x000fe200000006ff */
[----:B-1----:R-:W-:Y:S06]  /*a0c0*/  @!P0 BRA `(.L_x_318) ;  /* 0x0000000400808947 */ /* 0x002fec0003800000 */
.L_x_334:
[----:B------:R-:W1:Y:S01]  /*a0d0*/  SYNCS.PHASECHK.TRANS64.TRYWAIT P0, [R6+URZ], R5 ;  /* 0x00000005060075a7 */ /* 0x000e62000800017f */
[----:B------:R-:W-:-:S05]  /*a0e0*/  VIADD R0, R0, 0x1 ;  /* 0x0000000100007836 */ /* 0x000fca0000000000 */
[----:B------:R-:W-:-:S04]  /*a0f0*/  ISETP.NE.AND P1, PT, R0, 0x9, PT ;  /* 0x000000090000780c */ /* 0x000fc80003f25270 */
[----:B------:R-:W-:Y:S02]  /*a100*/  SEL R2, RZ, 0x1, P1 ;  /* 0x00000001ff027807 */ /* 0x000fe40000800000 */
[----:B------:R-:W-:Y:S02]  /*a110*/  SEL R0, R0, RZ, P1 ;  /* 0x000000ff00007207 */ /* 0x000fe40000800000 */
[----:B------:R-:W-:-:S03]  /*a120*/  LOP3.LUT R7, R7, R2, RZ, 0x3c, !PT ;  /* 0x0000000207077212 */ /* 0x000fc600078e3cff */
[----:B0-----:R-:W-:Y:S01]  /*a130*/  IMAD R9, R0, 0x8, R3 ;  /* 0x0000000800097824 */ /* 0x001fe200078e0203 */
[----:B------:R-:W-:Y:S01]  /*a140*/  SHF.L.U32 R4, R7, 0x1f, RZ ;  /* 0x0000001f07047819 */ /* 0x000fe200000006ff */
[----:B-1----:R-:W-:Y:S06]  /*a150*/  @!P0 BRA `(.L_x_319) ;  /* 0x0000000400708947 */ /* 0x002fec0003800000 */
.L_x_335:
        /* <DEDUP_REMOVED lines=9> */
.L_x_336:
        /* <DEDUP_REMOVED lines=9> */
.L_x_337:
        /* <DEDUP_REMOVED lines=9> */
.L_x_338:
        /* <DEDUP_REMOVED lines=9> */
.L_x_339:
[----:B------:R-:W1:Y:S01]  /*a3a0*/  SYNCS.PHASECHK.TRANS64.TRYWAIT P0, [R9+URZ], R4 ;  /* 0x00000004090075a7 */ /* 0x000e62000800017f */
[----:B------:R-:W-:-:S05]  /*a3b0*/  VIADD R0, R0, 0x1 ;  /* 0x0000000100007836 */ /* 0x000fca0000000000 */
[----:B------:R-:W-:-:S04]  /*a3c0*/  ISETP.NE.AND P1, PT, R0, 0x9, PT ;  /* 0x000000090000780c */ /* 0x000fc80003f25270 */
[----:B------:R-:W-:Y:S02]  /*a3d0*/  SEL R2, RZ, 0x1, P1 ;  /* 0x00000001ff027807 */ /* 0x000fe40000800000 */
[----:B------:R-:W-:Y:S02]  /*a3e0*/  SEL R0, R0, RZ, P1 ;  /* 0x000000ff00007207 */ /* 0x000fe40000800000 */
[----:B------:R-:W-:Y:S01]  /*a3f0*/  LOP3.LUT R2, R7, R2, RZ, 0x3c, !PT ;  /* 0x0000000207027212 */ /* 0x000fe200078e3cff */
[----:B-1----:R-:W-:Y:S06]  /*a400*/  @!P0 BRA `(.L_x_324) ;  /* 0x0000000400288947 */ /* 0x002fec0003800000 */
.L_x_340:
[----:B------:R-:W-:Y:S01]  /*a410*/  IMAD R3, R0, 0x8, R3 ;  /* 0x0000000800037824 */ /* 0x000fe200078e0203 */
[----:B------:R-:W-:-:S07]  /*a420*/  SHF.L.U32 R0, R2, 0x1f, RZ ;  /* 0x0000001f02007819 */ /* 0x000fce00000006ff */
.L_x_325:
[----:B--2---:R2:W3:Y:S02]  /*a430*/  SYNCS.PHASECHK.TRANS64.TRYWAIT P0, [R3+URZ], R0 ;  /* 0x00000000030075a7 */ /* 0x0044e4000800017f */
[----:B---3--:R-:W-:Y:S05]  /*a440*/  @!P0 NANOSLEEP.SYNCS 0x989680 ;  /* 0x009896800000895d */ /* 0x008fea0003900000 */
[----:B------:R-:W3:Y:S02]  /*a450*/  @!P0 SYNCS.PHASECHK.TRANS64 P0, [R3+URZ], R0 ;  /* 0x00000000030085a7 */ /* 0x000ee4000800007f */
[----:B---3--:R-:W-:Y:S05]  /*a460*/  @!P0 BRA `(.L_x_325) ;  /* 0xfffffffc00f08947 */ /* 0x008fea000383ffff */
.L_x_315:
[----:B------:R-:W-:Y:S05]  /*a470*/  BSYNC B0 ;  /* 0x0000000000007941 */ /* 0x000fea0003800000 */
.L_x_314:
[----:B------:R-:W-:Y:S05]  /*a480*/  EXIT ;  /* 0x000000000000794d */ /* 0x000fea0003800000 */
.L_x_22:
[----:B----4-:R4:W0:Y:S02]  /*a490*/  SYNCS.PHASECHK.TRANS64.TRYWAIT P1, [R3+URZ], R0 ;  /* 0x00000000030075a7 */ /* 0x010824000802017f */
[----:B0-----:R-:W-:Y:S05]  /*a4a0*/  @!P1 NANOSLEEP.SYNCS 0x989680 ;  /* 0x009896800000995d */ /* 0x001fea0003900000 */
[----:B------:R-:W0:Y:S02]  /*a4b0*/  @!P1 SYNCS.PHASECHK.TRANS64 P1, [R3+URZ], R0 ;  /* 0x00000000030095a7 */ /* 0x000e24000802007f */
[----:B0-----:R-:W-:Y:S05]  /*a4c0*/  @!P1 BRA `(.L_x_22) ;  /* 0xfffffffc00f09947 */ /* 0x001fea000383ffff */
[----:B------:R-:W-:Y:S05]  /*a4d0*/  BRA `(.L_x_21) ;  /* 0xffffff7000487947 */ /* 0x000fea000383ffff */
.L_x_27:
[----:B-1----:R1:W3:Y:S02]  /*a4e0*/  SYNCS.PHASECHK.TRANS64.TRYWAIT P1, [R5+URZ], R4 ;  /* 0x00000004050075a7 */ /* 0x0022e4000802017f */
[----:B---3--:R-:W-:Y:S05]  /*a4f0*/  @!P1 NANOSLEEP.SYNCS 0x989680 ;  /* 0x009896800000995d */ /* 0x008fea0003900000 */
[----:B------:R-:W3:Y:S02]  /*a500*/  @!P1 SYNCS.PHASECHK.TRANS64 P1, [R5+URZ], R4 ;  /* 0x00000004050095a7 */ /* 0x000ee4000802007f */
[----:B---3--:R-:W-:Y:S05]  /*a510*/  @!P1 BRA `(.L_x_27) ;  /* 0xfffffffc00f09947 */ /* 0x008fea000383ffff */
[----:B------:R-:W-:Y:S05]  /*a520*/  BRA `(.L_x_26) ;  /* 0xffffff7400247947 */ /* 0x000fea000383ffff */
.L_x_302:
[----:B------:R-:W-:Y:S01]  /*a530*/  BSSY B1, `(.L_x_326) ;  /* 0x0000006000017945 */ /* 0x000fe20003800000 */
[----:B------:R-:W-:-:S07]  /*a540*/  IMAD.MOV.U32 R15, RZ, RZ, -0x1 ;  /* 0xffffffffff0f7424 */ /* 0x000fce00078e00ff */
[----:B------:R-:W-:Y:S05]  /*a550*/  WARPSYNC.COLLECTIVE R15, `(.L_x_327) ;  /* 0x000000000f0c7348 */ /* 0x000fea0003c00000 */
[----:B------:R-:W-:Y:S02]  /*a560*/  ELECT P6, UR62, PT ;  /* 0x00000000003e782f */ /* 0x000fe400038c0000 */
[----:B------:R-:W-:Y:S01]  /*a570*/  MOV R14, UR62 ;  /* 0x0000003e000e7c02 */ /* 0x000fe20008000f00 */
[----:B------:R-:W-:Y:S10]  /*a580*/  ENDCOLLECTIVE ;  /* 0x000000000000791b */ /* 0x000ff40003800000 */
.L_x_327:
[----:B------:R-:W-:Y:S05]  /*a590*/  BSYNC B1 ;  /* 0x0000000000017941 */ /* 0x000fea0003800000 */
.L_x_326:
[----:B------:R-:W-:Y:S05]  /*a5a0*/  BRA `(.L_x_328) ;  /* 0xffffffec00907947 */ /* 0x000fea000383ffff */
.L_x_305:
[----:B0-----:R0:W1:Y:S02]  /*a5b0*/  SYNCS.PHASECHK.TRANS64.TRYWAIT P0, [R14+URZ+0x48], R7 ;  /* 0x000048070e0075a7 */ /* 0x001064000800017f */
[----:B-1----:R-:W-:Y:S05]  /*a5c0*/  @!P0 NANOSLEEP.SYNCS 0x989680 ;  /* 0x009896800000895d */ /* 0x002fea0003900000 */
[----:B------:R-:W1:Y:S02]  /*a5d0*/  @!P0 SYNCS.PHASECHK.TRANS64 P0, [R14+URZ+0x48], R7 ;  /* 0x000048070e0085a7 */ /* 0x000e64000800007f */
[----:B-1----:R-:W-:Y:S05]  /*a5e0*/  @!P0 BRA `(.L_x_305) ;  /* 0xfffffffc00f08947 */ /* 0x002fea000383ffff */
[----:B------:R-:W-:Y:S05]  /*a5f0*/  BRA `(.L_x_329) ;  /* 0xffffffec00cc7947 */ /* 0x000fea000383ffff */
.L_x_313:
[----:B------:R-:W-:Y:S01]  /*a600*/  BSSY B0, `(.L_x_330) ;  /* 0x0000006000007945 */ /* 0x000fe20003800000 */
[----:B------:R-:W-:-:S07]  /*a610*/  IMAD.MOV.U32 R15, RZ, RZ, -0x1 ;  /* 0xffffffffff0f7424 */ /* 0x000fce00078e00ff */
[----:B------:R-:W-:Y:S05]  /*a620*/  WARPSYNC.COLLECTIVE R15, `(.L_x_331) ;  /* 0x000000000f0c7348 */ /* 0x000fea0003c00000 */
[----:B------:R-:W-:Y:S02]  /*a630*/  ELECT P6, UR62, PT ;  /* 0x00000000003e782f */ /* 0x000fe400038c0000 */
[----:B------:R-:W-:Y:S01]  /*a640*/  MOV R14, UR62 ;  /* 0x0000003e000e7c02 */ /* 0x000fe20008000f00 */
[----:B------:R-:W-:Y:S10]  /*a650*/  ENDCOLLECTIVE ;  /* 0x000000000000791b */ /* 0x000ff40003800000 */
.L_x_331:
[----:B------:R-:W-:Y:S05]  /*a660*/  BSYNC B0 ;  /* 0x0000000000007941 */ /* 0x000fea0003800000 */
.L_x_330:
[----:B------:R-:W-:Y:S05]  /*a670*/  BRA `(.L_x_332) ;  /* 0xfffffff8001c7947 */ /* 0x000fea000383ffff */
.L_x_317:
[----:B0-----:R0:W1:Y:S02]  /*a680*/  SYNCS.PHASECHK.TRANS64.TRYWAIT P0, [R7+URZ], R2 ;  /* 0x00000002070075a7 */ /* 0x001064000800017f */
[----:B-1----:R-:W-:Y:S05]  /*a690*/  @!P0 NANOSLEEP.SYNCS 0x989680 ;  /* 0x009896800000895d */ /* 0x002fea0003900000 */
[----:B------:R-:W1:Y:S02]  /*a6a0*/  @!P0 SYNCS.PHASECHK.TRANS64 P0, [R7+URZ], R2 ;  /* 0x00000002070085a7 */ /* 0x000e64000800007f */
[----:B-1----:R-:W-:Y:S05]  /*a6b0*/  @!P0 BRA `(.L_x_317) ;  /* 0xfffffffc00f08947 */ /* 0x002fea000383ffff */
[----:B------:R-:W-:Y:S05]  /*a6c0*/  BRA `(.L_x_333) ;  /* 0xfffffff8005c7947 */ /* 0x000fea000383ffff */
.L_x_318:
[----:B0-----:R0:W1:Y:S02]  /*a6d0*/  SYNCS.PHASECHK.TRANS64.TRYWAIT P0, [R9+URZ], R4 ;  /* 0x00000004090075a7 */ /* 0x001064000800017f */
[----:B-1----:R-:W-:Y:S05]  /*a6e0*/  @!P0 NANOSLEEP.SYNCS 0x989680 ;  /* 0x009896800000895d */ /* 0x002fea0003900000 */
[----:B------:R-:W1:Y:S02]  /*a6f0*/  @!P0 SYNCS.PHASECHK.TRANS64 P0, [R9+URZ], R4 ;  /* 0x00000004090085a7 */ /* 0x000e64000800007f */
[----:B-1----:R-:W-:Y:S05]  /*a700*/  @!P0 BRA `(.L_x_318) ;  /* 0xfffffffc00f08947 */ /* 0x002fea000383ffff */
[----:B------:R-:W-:Y:S05]  /*a710*/  BRA `(.L_x_334) ;  /* 0xfffffff8006c7947 */ /* 0x000fea000383ffff */
.L_x_319:
[----:B0-----:R0:W1:Y:S02]  /*a720*/  SYNCS.PHASECHK.TRANS64.TRYWAIT P0, [R6+URZ], R5 ;  /* 0x00000005060075a7 */ /* 0x001064000800017f */
[----:B-1----:R-:W-:Y:S05]  /*a730*/  @!P0 NANOSLEEP.SYNCS 0x989680 ;  /* 0x009896800000895d */ /* 0x002fea0003900000 */
[----:B------:R-:W1:Y:S02]  /*a740*/  @!P0 SYNCS.PHASECHK.TRANS64 P0, [R6+URZ], R5 ;  /* 0x00000005060085a7 */ /* 0x000e64000800007f */
[----:B-1----:R-:W-:Y:S05]  /*a750*/  @!P0 BRA `(.L_x_319) ;  /* 0xfffffffc00f08947 */ /* 0x002fea000383ffff */
[----:B------:R-:W-:Y:S05]  /*a760*/  BRA `(.L_x_335) ;  /* 0xfffffff8007c7947 */ /* 0x000fea000383ffff */
.L_x_320:
[----:B0-----:R0:W1:Y:S02]  /*a770*/  SYNCS.PHASECHK.TRANS64.TRYWAIT P0, [R9+URZ], R4 ;  /* 0x00000004090075a7 */ /* 0x001064000800017f */
[----:B-1----:R-:W-:Y:S05]  /*a780*/  @!P0 NANOSLEEP.SYNCS 0x989680 ;  /* 0x009896800000895d */ /* 0x002fea0003900000 */
[----:B------:R-:W1:Y:S02]  /*a790*/  @!P0 SYNCS.PHASECHK.TRANS64 P0, [R9+URZ], R4 ;  /* 0x00000004090085a7 */ /* 0x000e64000800007f */
[----:B-1----:R-:W-:Y:S05]  /*a7a0*/  @!P0 BRA `(.L_x_320) ;  /* 0xfffffffc00f08947 */ /* 0x002fea000383ffff */
[----:B------:R-:W-:Y:S05]  /*a7b0*/  BRA `(.L_x_336) ;  /* 0xfffffff8008c7947 */ /* 0x000fea000383ffff */
.L_x_321:
[----:B0-----:R0:W1:Y:S02]  /*a7c0*/  SYNCS.PHASECHK.TRANS64.TRYWAIT P0, [R6+URZ], R5 ;  /* 0x00000005060075a7 */ /* 0x001064000800017f */
[----:B-1----:R-:W-:Y:S05]  /*a7d0*/  @!P0 NANOSLEEP.SYNCS 0x989680 ;  /* 0x009896800000895d */ /* 0x002fea0003900000 */
[----:B------:R-:W1:Y:S02]  /*a7e0*/  @!P0 SYNCS.PHASECHK.TRANS64 P0, [R6+URZ], R5 ;  /* 0x00000005060085a7 */ /* 0x000e64000800007f */
[----:B-1----:R-:W-:Y:S05]  /*a7f0*/  @!P0 BRA `(.L_x_321) ;  /* 0xfffffffc00f08947 */ /* 0x002fea000383ffff */
[----:B------:R-:W-:Y:S05]  /*a800*/  BRA `(.L_x_337) ;  /* 0xfffffff8009c7947 */ /* 0x000fea000383ffff */
.L_x_322:
[----:B0-----:R0:W1:Y:S02]  /*a810*/  SYNCS.PHASECHK.TRANS64.TRYWAIT P0, [R9+URZ], R4 ;  /* 0x00000004090075a7 */ /* 0x001064000800017f */
[----:B-1----:R-:W-:Y:S05]  /*a820*/  @!P0 NANOSLEEP.SYNCS 0x989680 ;  /* 0x009896800000895d */ /* 0x002fea0003900000 */
[----:B------:R-:W1:Y:S02]  /*a830*/  @!P0 SYNCS.PHASECHK.TRANS64 P0, [R9+URZ], R4 ;  /* 0x00000004090085a7 */ /* 0x000e64000800007f */
[----:B-1----:R-:W-:Y:S05]  /*a840*/  @!P0 BRA `(.L_x_322) ;  /* 0xfffffffc00f08947 */ /* 0x002fea000383ffff */
[----:B------:R-:W-:Y:S05]  /*a850*/  BRA `(.L_x_338) ;  /* 0xfffffff800ac7947 */ /* 0x000fea000383ffff */
.L_x_323:
[----:B0-----:R0:W1:Y:S02]  /*a860*/  SYNCS.PHASECHK.TRANS64.TRYWAIT P0, [R6+URZ], R5 ;  /* 0x00000005060075a7 */ /* 0x001064000800017f */
[----:B-1----:R-:W-:Y:S05]  /*a870*/  @!P0 NANOSLEEP.SYNCS 0x989680 ;  /* 0x009896800000895d */ /* 0x002fea0003900000 */
[----:B------:R-:W1:Y:S02]  /*a880*/  @!P0 SYNCS.PHASECHK.TRANS64 P0, [R6+URZ], R5 ;  /* 0x00000005060085a7 */ /* 0x000e64000800007f */
[----:B-1----:R-:W-:Y:S05]  /*a890*/  @!P0 BRA `(.L_x_323) ;  /* 0xfffffffc00f08947 */ /* 0x002fea000383ffff */
[----:B------:R-:W-:Y:S05]  /*a8a0*/  BRA `(.L_x_339) ;  /* 0xfffffff800bc7947 */ /* 0x000fea000383ffff */
.L_x_324:
[----:B-1----:R1:W2:Y:S02]  /*a8b0*/  SYNCS.PHASECHK.TRANS64.TRYWAIT P0, [R9+URZ], R4 ;  /* 0x00000004090075a7 */ /* 0x0022a4000800017f */
[----:B--2---:R-:W-:Y:S05]  /*a8c0*/  @!P0 NANOSLEEP.SYNCS 0x989680 ;  /* 0x009896800000895d */ /* 0x004fea0003900000 */
[----:B------:R-:W2:Y:S02]  /*a8d0*/  @!P0 SYNCS.PHASECHK.TRANS64 P0, [R9+URZ], R4 ;  /* 0x00000004090085a7 */ /* 0x000ea4000800007f */
[----:B--2---:R-:W-:Y:S05]  /*a8e0*/  @!P0 BRA `(.L_x_324) ;  /* 0xfffffffc00f08947 */ /* 0x004fea000383ffff */
[----:B------:R-:W-:Y:S05]  /*a8f0*/  BRA `(.L_x_340) ;  /* 0xfffffff800c47947 */ /* 0x000fea000383ffff */
.L_x_341:
[----:B------:R-:W-:-:S00]  /*a900*/  BRA `(.L_x_341) ;  /* 0xfffffffc00fc7947 */ /* 0x000fc0000383ffff */
[----:B------:R-:W-:-:S00]  /*a910*/  NOP ;  /* 0x0000000000007918 */ /* 0x000fc00000000000 */
        /* <DEDUP_REMOVED lines=14> */
.L_x_342:


//--------------------- .nv.global.init           --------------------------
	.section	.nv.global.init,"aw",@progbits
.nv.global.init:
	.type		$str$22,@object
	.size		$str$22,($str$23 - $str$22)
$str$22:
        /*0000*/ 	.byte	0x6b, 0x5f, 0x74, 0x69, 0x6c, 0x65, 0x5f, 0x63, 0x6f, 0x75, 0x6e, 0x74, 0x20, 0x3e, 0x3d, 0x20
        /*0010*/ 	.byte	0x31, 0x00
	.type		$str$23,@object
	.size		$str$23,(__unnamed_1 - $str$23)
$str$23:
        /*0012*/ 	.byte	0x2f, 0x74, 0x6d, 0x70, 0x2f, 0x63, 0x75, 0x74, 0x6c, 0x61, 0x73, 0x73, 0x5f, 0x73, 0x77, 0x65
        /*0022*/ 	.byte	0x65, 0x70, 0x5f, 0x73, 0x72, 0x63, 0x2f, 0x69, 0x6e, 0x63, 0x6c, 0x75, 0x64, 0x65, 0x2f, 0x63
        /*0032*/ 	.byte	0x75, 0x74, 0x6c, 0x61, 0x73, 0x73, 0x2f, 0x67, 0x65, 0x6d, 0x6d, 0x2f, 0x63, 0x6f, 0x6c, 0x6c
        /*0042*/ 	.byte	0x65, 0x63, 0x74, 0x69, 0x76, 0x65, 0x2f, 0x73, 0x6d, 0x39, 0x30, 0x5f, 0x6d, 0x6d, 0x61, 0x5f
        /*0052*/ 	.byte	0x74, 0x6d, 0x61, 0x5f, 0x67, 0x6d, 0x6d, 0x61, 0x5f, 0x73, 0x73, 0x5f, 0x77, 0x61, 0x72, 0x70
        /*0062*/ 	.byte	0x73, 0x70, 0x65, 0x63, 0x69, 0x61, 0x6c, 0x69, 0x7a, 0x65, 0x64, 0x2e, 0x68, 0x70, 0x70, 0x00
	.type		__unnamed_1,@object
	.size		__unnamed_1,(.L_0 - __unnamed_1)
__unnamed_1:
        /*0072*/ 	.byte	0x76, 0x6f, 0x69, 0x64, 0x20, 0x63, 0x75, 0x74, 0x6c, 0x61, 0x73, 0x73, 0x3a, 0x3a, 0x67, 0x65
        /* <DEDUP_REMOVED lines=173> */
        /*0b52*/ 	.byte	0x69, 0x74, 0x79, 0x5d, 0x00
.L_0:


//--------------------- .nv.shared._ZN7cutlass13device_kernelINS_4gemm6kernel13GemmUniversalIN4cute5tupleIJiiiiEEENS1_10collective13CollectiveMmaINS1_34MainloopSm90TmaGmmaWarpSpecializedILi9ENS5_IJNS4_1CILi2EEENSA_ILi4EEENSA_ILi1EEEEEENS1_35KernelTmaWarpSpecializedCooperativeEEENS5_IJNSA_ILi256EEENSA_ILi128EEENSA_ILi64EEEEEEaNS5_IJlSD_lEEEaSL_NS4_8TiledMMAINS4_8MMA_AtomIJNS4_4SM904GMMA27MMA_64x128x32_S32S8S8_SS_TNEEEENS4_6LayoutINS5_IJSB_SD_SD_EEENS5_IJSD_NSA_ILi0EEESU_EEEEENS5_IJNS4_10UnderscoreESX_SX_EEEEENS4_23SM90_TMA_LOAD_MULTICASTENS4_14ComposedLayoutINS4_7SwizzleILi2ELi4ELi3EEENS4_18smem_ptr_flag_bitsILi8EEENSS_INS5_IJNSA_ILi8EEESJ_EEENS5_IJSJ_SD_EEEEEEEvNS4_8identityES10_S1A_vS1B_EENS_8epilogue10collective6detail29Sm90TmaWarpSpecializedAdapterINS1E_15DefaultEpilogueIaSL_SL_NS1D_6thread17LinearCombinationIaLi1EiiLNS1I_9ScaleType4KindE0ELNS_15FloatRoundStyleE2EaEENS1_15EpilogueDefaultEEEEEvvEEEEvNT_6ParamsE --------------------------
	.section	.nv.shared._ZN7cutlass13device_kernelINS_4gemm6kernel13GemmUniversalIN4cute5tupleIJiiiiEEENS1_10collective13CollectiveMmaINS1_34MainloopSm90TmaGmmaWarpSpecializedILi9ENS5_IJNS4_1CILi2EEENSA_ILi4EEENSA_ILi1EEEEEENS1_35KernelTmaWarpSpecializedCooperativeEEENS5_IJNSA_ILi256EEENSA_ILi128EEENSA_ILi64EEEEEEaNS5_IJlSD_lEEEaSL_NS4_8TiledMMAINS4_8MMA_AtomIJNS4_4SM904GMMA27MMA_64x128x32_S32S8S8_SS_TNEEEENS4_6LayoutINS5_IJSB_SD_SD_EEENS5_IJSD_NSA_ILi0EEESU_EEEEENS5_IJNS4_10UnderscoreESX_SX_EEEEENS4_23SM90_TMA_LOAD_MULTICASTENS4_14ComposedLayoutINS4_7SwizzleILi2ELi4ELi3EEENS4_18smem_ptr_flag_bitsILi8EEENSS_INS5_IJNSA_ILi8EEESJ_EEENS5_IJSJ_SD_EEEEEEEvNS4_8identityES10_S1A_vS1B_EENS_8epilogue10collective6detail29Sm90TmaWarpSpecializedAdapterINS1E_15DefaultEpilogueIaSL_SL_NS1D_6thread17LinearCombinationIaLi1EiiLNS1I_9ScaleType4KindE0ELNS_15FloatRoundStyleE2EaEENS1_15EpilogueDefaultEEEEEvvEEEEvNT_6ParamsE,"aw",@nobits
	.sectionflags	@""
	.align	16
	.zero		1024


//--------------------- .nv.shared.reserved.0     --------------------------
	.section	.nv.shared.reserved.0,"aw",@nobits
	.weak		__nv_reservedSMEM_offset_0_alias
	.size		__nv_reservedSMEM_offset_0_alias, 0, 0
	.other		__nv_reservedSMEM_offset_0_alias,@"STO_CUDA_RESERVED_SHARED STV_DEFAULT"
__nv_reservedSMEM_offset_0_alias:
	.zero		0


//--------------------- .nv.global                --------------------------
	.section	.nv.global,"aw",@nobits
.nv.global:
	.type		_ZN40_INTERNAL_d77f502d_4_k_cu_79fc82aa_272574cute1_E,@object
	.size		_ZN40_INTERNAL_d77f502d_4_k_cu_79fc82aa_272574cute1_E,(_ZN40_INTERNAL_d77f502d_4_k_cu_79fc82aa_272574cuda3std3__45__cpo6cbeginE - _ZN40_INTERNAL_d77f502d_4_k_cu_79fc82aa_272574cute1_E)
_ZN40_INTERNAL_d77f502d_4_k_cu_79fc82aa_272574cute1_E:
	.zero		1
	.type		_ZN40_INTERNAL_d77f502d_4_k_cu_79fc82aa_272574cuda3std3__45__cpo6cbeginE,@object
	.size		_ZN40_INTERNAL_d77f502d_4_k_cu_79fc82aa_272574cuda3std3__45__cpo6cbeginE,(_ZN40_INTERNAL_d77f502d_4_k_cu_79fc82aa_272574cuda3std3__48in_placeE - _ZN40_INTERNAL_d77f502d_4_k_cu_79fc82aa_272574cuda3std3__45__cpo6cbeginE)
_ZN40_INTERNAL_d77f502d_4_k_cu_79fc82aa_272574cuda3std3__45__cpo6cbeginE:
	.zero		1
	.type		_ZN40_INTERNAL_d77f502d_4_k_cu_79fc82aa_272574cuda3std3__48in_placeE,@object
	.size		_ZN40_INTERNAL_d77f502d_4_k_cu_79fc82aa_272574cuda3std3__48in_placeE,(_ZN40_INTERNAL_d77f502d_4_k_cu_79fc82aa_272574cuda3std6ranges3__45__cpo9iter_moveE - _ZN40_INTERNAL_d77f502d_4_k_cu_79fc82aa_272574cuda3std3__48in_placeE)
_ZN40_INTERNAL_d77f502d_4_k_cu_79fc82aa_272574cuda3std3__48in_placeE:
	.zero		1
	.type		_ZN40_INTERNAL_d77f502d_4_k_cu_79fc82aa_272574cuda3std6ranges3__45__cpo9iter_moveE,@object
	.size		_ZN40_INTERNAL_d77f502d_4_k_cu_79fc82aa_272574cuda3std6ranges3__45__cpo9iter_moveE,(_ZN40_INTERNAL_d77f502d_4_k_cu_79fc82aa_272574cuda3std3__45__cpo5beginE - _ZN40_INTERNAL_d77f502d_4_k_cu_79fc82aa_272574cuda3std6ranges3__45__cpo9iter_moveE)
_ZN40_INTERNAL_d77f502d_4_k_cu_79fc82aa_272574cuda3std6ranges3__45__cpo9iter_moveE:
	.zero		1
	.type		_ZN40_INTERNAL_d77f502d_4_k_cu_79fc82aa_272574cuda3std3__45__cpo5beginE,@object
	.size		_ZN40_INTERNAL_d77f502d_4_k_cu_79fc82aa_272574cuda3std3__45__cpo5beginE,(_ZN40_INTERNAL_d77f502d_4_k_cu_79fc82aa_272574cuda3std3__442_GLOBAL__N__d77f502d_4_k_cu_79fc82aa_272576ignoreE - _ZN40_INTERNAL_d77f502d_4_k_cu_79fc82aa_272574cuda3std3__45__cpo5beginE)
_ZN40_INTERNAL_d77f502d_4_k_cu_79fc82aa_272574cuda3std3__45__cpo5beginE:
	.zero		1
	.type		_ZN40_INTERNAL_d77f502d_4_k_cu_79fc82aa_272574cuda3std3__442_GLOBAL__N__d77f502d_4_k_cu_79fc82aa_272576ignoreE,@object
	.size		_ZN40_INTERNAL_d77f502d_4_k_cu_79fc82aa_272574cuda3std3__442_GLOBAL__N__d77f502d_4_k_cu_79fc82aa_272576ignoreE,(_ZN40_INTERNAL_d77f502d_4_k_cu_79fc82aa_272574cute7productE - _ZN40_INTERNAL_d77f502d_4_k_cu_79fc82aa_272574cuda3std3__442_GLOBAL__N__d77f502d_4_k_cu_79fc82aa_272576ignoreE)
_ZN40_INTERNAL_d77f502d_4_k_cu_79fc82aa_272574cuda3std3__442_GLOBAL__N__d77f502d_4_k_cu_79fc82aa_272576ignoreE:
	.zero		1
	.type		_ZN40_INTERNAL_d77f502d_4_k_cu_79fc82aa_272574cute7productE,@object
	.size		_ZN40_INTERNAL_d77f502d_4_k_cu_79fc82aa_272574cute7productE,(_ZN40_INTERNAL_d77f502d_4_k_cu_79fc82aa_272574cuda3std3__45__cpo3endE - _ZN40_INTERNAL_d77f502d_4_k_cu_79fc82aa_272574cute7productE)
_ZN40_INTERNAL_d77f502d_4_k_cu_79fc82aa_272574cute7productE:
	.zero		1
	.type		_ZN40_INTERNAL_d77f502d_4_k_cu_79fc82aa_272574cuda3std3__45__cpo3endE,@object
	.size		_ZN40_INTERNAL_d77f502d_4_k_cu_79fc82aa_272574cuda3std3__45__cpo3endE,(_ZN40_INTERNAL_d77f502d_4_k_cu_79fc82aa_272574cuda3std3__419piecewise_constructE - _ZN40_INTERNAL_d77f502d_4_k_cu_79fc82aa_272574cuda3std3__45__cpo3endE)
_ZN40_INTERNAL_d77f502d_4_k_cu_79fc82aa_272574cuda3std3__45__cpo3endE:
	.zero		1
	.type		_ZN40_INTERNAL_d77f502d_4_k_cu_79fc82aa_272574cuda3std3__419piecewise_constructE,@object
	.size		_ZN40_INTERNAL_d77f502d_4_k_cu_79fc82aa_272574cuda3std3__419piecewise_constructE,(_ZN40_INTERNAL_d77f502d_4_k_cu_79fc82aa_272574cuda3std3__45__cpo4cendE - _ZN40_INTERNAL_d77f502d_4_k_cu_79fc82aa_272574cuda3std3__419piecewise_constructE)
_ZN40_INTERNAL_d77f502d_4_k_cu_79fc82aa_272574cuda3std3__419piecewise_constructE:
	.zero		1
	.type		_ZN40_INTERNAL_d77f502d_4_k_cu_79fc82aa_272574cuda3std3__45__cpo4cendE,@object
	.size		_ZN40_INTERNAL_d77f502d_4_k_cu_79fc82aa_272574cuda3std3__45__cpo4cendE,(_ZN40_INTERNAL_d77f502d_4_k_cu_79fc82aa_272574cuda3std6ranges3__45__cpo4swapE - _ZN40_INTERNAL_d77f502d_4_k_cu_79fc82aa_272574cuda3std3__45__cpo4cendE)
_ZN40_INTERNAL_d77f502d_4_k_cu_79fc82aa_272574cuda3std3__45__cpo4cendE:
	.zero		1
	.type		_ZN40_INTERNAL_d77f502d_4_k_cu_79fc82aa_272574cuda3std6ranges3__45__cpo4swapE,@object
	.size		_ZN40_INTERNAL_d77f502d_4_k_cu_79fc82aa_272574cuda3std6ranges3__45__cpo4swapE,(.L_8 - _ZN40_INTERNAL_d77f502d_4_k_cu_79fc82aa_272574cuda3std6ranges3__45__cpo4swapE)
_ZN40_INTERNAL_d77f502d_4_k_cu_79fc82aa_272574cuda3std6ranges3__45__cpo4swapE:
	.zero		1
.L_8:


//--------------------- .nv.constant0._ZN7cutlass13device_kernelINS_4gemm6kernel13GemmUniversalIN4cute5tupleIJiiiiEEENS1_10collective13CollectiveMmaINS1_34MainloopSm90TmaGmmaWarpSpecializedILi9ENS5_IJNS4_1CILi2EEENSA_ILi4EEENSA_ILi1EEEEEENS1_35KernelTmaWarpSpecializedCooperativeEEENS5_IJNSA_ILi256EEENSA_ILi128EEENSA_ILi64EEEEEEaNS5_IJlSD_lEEEaSL_NS4_8TiledMMAINS4_8MMA_AtomIJNS4_4SM904GMMA27MMA_64x128x32_S32S8S8_SS_TNEEEENS4_6LayoutINS5_IJSB_SD_SD_EEENS5_IJSD_NSA_ILi0EEESU_EEEEENS5_IJNS4_10UnderscoreESX_SX_EEEEENS4_23SM90_TMA_LOAD_MULTICASTENS4_14ComposedLayoutINS4_7SwizzleILi2ELi4ELi3EEENS4_18smem_ptr_flag_bitsILi8EEENSS_INS5_IJNSA_ILi8EEESJ_EEENS5_IJSJ_SD_EEEEEEEvNS4_8identityES10_S1A_vS1B_EENS_8epilogue10collective6detail29Sm90TmaWarpSpecializedAdapterINS1E_15DefaultEpilogueIaSL_SL_NS1D_6thread17LinearCombinationIaLi1EiiLNS1I_9ScaleType4KindE0ELNS_15FloatRoundStyleE2EaEENS1_15EpilogueDefaultEEEEEvvEEEEvNT_6ParamsE --------------------------
	.section	.nv.constant0._ZN7cutlass13device_kernelINS_4gemm6kernel13GemmUniversalIN4cute5tupleIJiiiiEEENS1_10collective13CollectiveMmaINS1_34MainloopSm90TmaGmmaWarpSpecializedILi9ENS5_IJNS4_1CILi2EEENSA_ILi4EEENSA_ILi1EEEEEENS1_35KernelTmaWarpSpecializedCooperativeEEENS5_IJNSA_ILi256EEENSA_ILi128EEENSA_ILi64EEEEEEaNS5_IJlSD_lEEEaSL_NS4_8TiledMMAINS4_8MMA_AtomIJNS4_4SM904GMMA27MMA_64x128x32_S32S8S8_SS_TNEEEENS4_6LayoutINS5_IJSB_SD_SD_EEENS5_IJSD_NSA_ILi0EEESU_EEEEENS5_IJNS4_10UnderscoreESX_SX_EEEEENS4_23SM90_TMA_LOAD_MULTICASTENS4_14ComposedLayoutINS4_7SwizzleILi2ELi4ELi3EEENS4_18smem_ptr_flag_bitsILi8EEENSS_INS5_IJNSA_ILi8EEESJ_EEENS5_IJSJ_SD_EEEEEEEvNS4_8identityES10_S1A_vS1B_EENS_8epilogue10collective6detail29Sm90TmaWarpSpecializedAdapterINS1E_15DefaultEpilogueIaSL_SL_NS1D_6thread17LinearCombinationIaLi1EiiLNS1I_9ScaleType4KindE0ELNS_15FloatRoundStyleE2EaEENS1_15EpilogueDefaultEEEEEvvEEEEvNT_6ParamsE,"a",@progbits
	.sectionflags	@""
	.align	4
.nv.constant0._ZN7cutlass13device_kernelINS_4gemm6kernel13GemmUniversalIN4cute5tupleIJiiiiEEENS1_10collective13CollectiveMmaINS1_34MainloopSm90TmaGmmaWarpSpecializedILi9ENS5_IJNS4_1CILi2EEENSA_ILi4EEENSA_ILi1EEEEEENS1_35KernelTmaWarpSpecializedCooperativeEEENS5_IJNSA_ILi256EEENSA_ILi128EEENSA_ILi64EEEEEEaNS5_IJlSD_lEEEaSL_NS4_8TiledMMAINS4_8MMA_AtomIJNS4_4SM904GMMA27MMA_64x128x32_S32S8S8_SS_TNEEEENS4_6LayoutINS5_IJSB_SD_SD_EEENS5_IJSD_NSA_ILi0EEESU_EEEEENS5_IJNS4_10UnderscoreESX_SX_EEEEENS4_23SM90_TMA_LOAD_MULTICASTENS4_14ComposedLayoutINS4_7SwizzleILi2ELi4ELi3EEENS4_18smem_ptr_flag_bitsILi8EEENSS_INS5_IJNSA_ILi8EEESJ_EEENS5_IJSJ_SD_EEEEEEEvNS4_8identityES10_S1A_vS1B_EENS_8epilogue10collective6detail29Sm90TmaWarpSpecializedAdapterINS1E_15DefaultEpilogueIaSL_SL_NS1D_6thread17LinearCombinationIaLi1EiiLNS1I_9ScaleType4KindE0ELNS_15FloatRoundStyleE2EaEENS1_15EpilogueDefaultEEEEEvvEEEEvNT_6ParamsE:
	.zero		1664


//--------------------- SYMBOLS --------------------------

	.type		.nv.reservedSmem.offset0,@object
	.size		.nv.reservedSmem.offset0,0x4
	.type		__assertfail,@function
